	.target	sm_90a

	.elftype	@"ET_EXEC"


//--------------------- .note.nv.tkinfo           --------------------------
	.section	.note.nv.tkinfo,"",@"SHT_NOTE"
	.sectionflags	@"SHF_NOTE_NV_TKINFO"
	.tkinfo
        /*0018*/ 	.word	0x00000002
        /*0030*/ 	.string	""
        /*0030*/ 	.string	"ptxas"
        /*0030*/ 	.string	"Cuda compilation tools, release 13.0, V13.0.88"
        /*0030*/ 	.string	"Build cuda_13.0.r13.0/compiler.36424714_0"
        /*0030*/ 	.string	"-arch sm_90a -m 64 "



//--------------------- .note.nv.cuinfo           --------------------------
	.section	.note.nv.cuinfo,"",@"SHT_NOTE"
	.sectionflags	@"SHF_NOTE_NV_CUINFO"
        /*0018*/ 	.short	0x0002
        /*001a*/ 	.short	0x005a
        /*001c*/ 	.short	0x0082
	.zero		2


//--------------------- .nv.info                  --------------------------
	.section	.nv.info,"",@"SHT_CUDA_INFO"
	.align	4


	//----- nvinfo : EIATTR_REGCOUNT
	.align		4
        /*0000*/ 	.byte	0x04, 0x2f
        /*0002*/ 	.short	(.L_15 - .L_14)
	.align		4
.L_14:
        /*0004*/ 	.word	index@(_ZN7cutlass13device_kernelINS_4gemm6kernel13GemmUniversalIN4cute5tupleIJiiiiEEENS1_10collective13CollectiveMmaINS1_34MainloopSm90TmaGmmaWarpSpecializedILi5ENS5_IJNS4_1CILi2EEESB_NSA_ILi1EEEEEENS1_32KernelTmaWarpSpecializedPingpongEEENS5_IJNSA_ILi64EEENSA_ILi128EEESG_EEENS_10bfloat16_tENS5_IJlSC_lEEESJ_SK_NS4_8TiledMMAINS4_8MMA_AtomIJNS4_4SM904GMMA28MMA_64x128x16_F32BF16BF16_SSILNSO_5MajorE0ELSQ_0ELNSO_7ScaleInE1ELSR_1EEEEEENS4_6LayoutINS5_IJSC_SC_SC_EEENS5_IJNSA_ILi0EEESW_SW_EEEEENS5_IJNS4_10UnderscoreESZ_SZ_EEEEENS4_23SM90_TMA_LOAD_MULTICASTENS4_14ComposedLayoutINS4_7SwizzleILi3ELi4ELi3EEENS4_18smem_ptr_flag_bitsILi16EEENSU_INS5_IJNSA_ILi8EEESG_EEENS5_IJSG_SC_EEEEEEEvNS4_8identityES12_S1C_vS1D_EENS_8epilogue10collective6detail29Sm90TmaWarpSpecializedAdapterINS1G_15DefaultEpilogueISJ_SK_SK_NS1F_6thread17LinearCombinationISJ_Li1EffLNS1K_9ScaleType4KindE0ELNS_15FloatRoundStyleE2ESJ_EENS1_15EpilogueDefaultEEEEEvvEEEEvNT_6ParamsE)
        /*0008*/ 	.word	0x000000a8


	//----- nvinfo : EIATTR_FRAME_SIZE
	.align		4
.L_15:
        /*000c*/ 	.byte	0x04, 0x11
        /*000e*/ 	.short	(.L_17 - .L_16)
	.align		4
.L_16:
        /*0010*/ 	.word	index@(_ZN7cutlass13device_kernelINS_4gemm6kernel13GemmUniversalIN4cute5tupleIJiiiiEEENS1_10collective13CollectiveMmaINS1_34MainloopSm90TmaGmmaWarpSpecializedILi5ENS5_IJNS4_1CILi2EEESB_NSA_ILi1EEEEEENS1_32KernelTmaWarpSpecializedPingpongEEENS5_IJNSA_ILi64EEENSA_ILi128EEESG_EEENS_10bfloat16_tENS5_IJlSC_lEEESJ_SK_NS4_8TiledMMAINS4_8MMA_AtomIJNS4_4SM904GMMA28MMA_64x128x16_F32BF16BF16_SSILNSO_5MajorE0ELSQ_0ELNSO_7ScaleInE1ELSR_1EEEEEENS4_6LayoutINS5_IJSC_SC_SC_EEENS5_IJNSA_ILi0EEESW_SW_EEEEENS5_IJNS4_10UnderscoreESZ_SZ_EEEEENS4_23SM90_TMA_LOAD_MULTICASTENS4_14ComposedLayoutINS4_7SwizzleILi3ELi4ELi3EEENS4_18smem_ptr_flag_bitsILi16EEENSU_INS5_IJNSA_ILi8EEESG_EEENS5_IJSG_SC_EEEEEEEvNS4_8identityES12_S1C_vS1D_EENS_8epilogue10collective6detail29Sm90TmaWarpSpecializedAdapterINS1G_15DefaultEpilogueISJ_SK_SK_NS1F_6thread17LinearCombinationISJ_Li1EffLNS1K_9ScaleType4KindE0ELNS_15FloatRoundStyleE2ESJ_EENS1_15EpilogueDefaultEEEEEvvEEEEvNT_6ParamsE)
        /*0014*/ 	.word	0x00000008


	//----- nvinfo : EIATTR_MIN_STACK_SIZE
	.align		4
.L_17:
        /*0018*/ 	.byte	0x04, 0x12
        /*001a*/ 	.short	(.L_19 - .L_18)
	.align		4
.L_18:
        /*001c*/ 	.word	index@(_ZN7cutlass13device_kernelINS_4gemm6kernel13GemmUniversalIN4cute5tupleIJiiiiEEENS1_10collective13CollectiveMmaINS1_34MainloopSm90TmaGmmaWarpSpecializedILi5ENS5_IJNS4_1CILi2EEESB_NSA_ILi1EEEEEENS1_32KernelTmaWarpSpecializedPingpongEEENS5_IJNSA_ILi64EEENSA_ILi128EEESG_EEENS_10bfloat16_tENS5_IJlSC_lEEESJ_SK_NS4_8TiledMMAINS4_8MMA_AtomIJNS4_4SM904GMMA28MMA_64x128x16_F32BF16BF16_SSILNSO_5MajorE0ELSQ_0ELNSO_7ScaleInE1ELSR_1EEEEEENS4_6LayoutINS5_IJSC_SC_SC_EEENS5_IJNSA_ILi0EEESW_SW_EEEEENS5_IJNS4_10UnderscoreESZ_SZ_EEEEENS4_23SM90_TMA_LOAD_MULTICASTENS4_14ComposedLayoutINS4_7SwizzleILi3ELi4ELi3EEENS4_18smem_ptr_flag_bitsILi16EEENSU_INS5_IJNSA_ILi8EEESG_EEENS5_IJSG_SC_EEEEEEEvNS4_8identityES12_S1C_vS1D_EENS_8epilogue10collective6detail29Sm90TmaWarpSpecializedAdapterINS1G_15DefaultEpilogueISJ_SK_SK_NS1F_6thread17LinearCombinationISJ_Li1EffLNS1K_9ScaleType4KindE0ELNS_15FloatRoundStyleE2ESJ_EENS1_15EpilogueDefaultEEEEEvvEEEEvNT_6ParamsE)
        /*0020*/ 	.word	0x00000008
.L_19:


//--------------------- .nv.compat                --------------------------
	.section	.nv.compat,"",@"SHT_CUDA_COMPAT_INFO"
	.align	4
        /*0000*/ 	.byte	0x02, 0x09, 0x01, 0x00, 0x02, 0x02, 0x04, 0x00, 0x02, 0x05, 0x05, 0x00, 0x03, 0x07, 0x01, 0x01
        /*0010*/ 	.byte	0x02, 0x03, 0x01, 0x00, 0x02, 0x06, 0x01, 0x00, 0x04, 0x0b, 0x08, 0x00, 0x00, 0x00, 0x00, 0x00
        /*0020*/ 	.byte	0x00, 0x00, 0x00, 0x00


//--------------------- .nv.info._ZN7cutlass13device_kernelINS_4gemm6kernel13GemmUniversalIN4cute5tupleIJiiiiEEENS1_10collective13CollectiveMmaINS1_34MainloopSm90TmaGmmaWarpSpecializedILi5ENS5_IJNS4_1CILi2EEESB_NSA_ILi1EEEEEENS1_32KernelTmaWarpSpecializedPingpongEEENS5_IJNSA_ILi64EEENSA_ILi128EEESG_EEENS_10bfloat16_tENS5_IJlSC_lEEESJ_SK_NS4_8TiledMMAINS4_8MMA_AtomIJNS4_4SM904GMMA28MMA_64x128x16_F32BF16BF16_SSILNSO_5MajorE0ELSQ_0ELNSO_7ScaleInE1ELSR_1EEEEEENS4_6LayoutINS5_IJSC_SC_SC_EEENS5_IJNSA_ILi0EEESW_SW_EEEEENS5_IJNS4_10UnderscoreESZ_SZ_EEEEENS4_23SM90_TMA_LOAD_MULTICASTENS4_14ComposedLayoutINS4_7SwizzleILi3ELi4ELi3EEENS4_18smem_ptr_flag_bitsILi16EEENSU_INS5_IJNSA_ILi8EEESG_EEENS5_IJSG_SC_EEEEEEEvNS4_8identityES12_S1C_vS1D_EENS_8epilogue10collective6detail29Sm90TmaWarpSpecializedAdapterINS1G_15DefaultEpilogueISJ_SK_SK_NS1F_6thread17LinearCombinationISJ_Li1EffLNS1K_9ScaleType4KindE0ELNS_15FloatRoundStyleE2ESJ_EENS1_15EpilogueDefaultEEEEEvvEEEEvNT_6ParamsE --------------------------
	.section	.nv.info._ZN7cutlass13device_kernelINS_4gemm6kernel13GemmUniversalIN4cute5tupleIJiiiiEEENS1_10collective13CollectiveMmaINS1_34MainloopSm90TmaGmmaWarpSpecializedILi5ENS5_IJNS4_1CILi2EEESB_NSA_ILi1EEEEEENS1_32KernelTmaWarpSpecializedPingpongEEENS5_IJNSA_ILi64EEENSA_ILi128EEESG_EEENS_10bfloat16_tENS5_IJlSC_lEEESJ_SK_NS4_8TiledMMAINS4_8MMA_AtomIJNS4_4SM904GMMA28MMA_64x128x16_F32BF16BF16_SSILNSO_5MajorE0ELSQ_0ELNSO_7ScaleInE1ELSR_1EEEEEENS4_6LayoutINS5_IJSC_SC_SC_EEENS5_IJNSA_ILi0EEESW_SW_EEEEENS5_IJNS4_10UnderscoreESZ_SZ_EEEEENS4_23SM90_TMA_LOAD_MULTICASTENS4_14ComposedLayoutINS4_7SwizzleILi3ELi4ELi3EEENS4_18smem_ptr_flag_bitsILi16EEENSU_INS5_IJNSA_ILi8EEESG_EEENS5_IJSG_SC_EEEEEEEvNS4_8identityES12_S1C_vS1D_EENS_8epilogue10collective6detail29Sm90TmaWarpSpecializedAdapterINS1G_15DefaultEpilogueISJ_SK_SK_NS1F_6thread17LinearCombinationISJ_Li1EffLNS1K_9ScaleType4KindE0ELNS_15FloatRoundStyleE2ESJ_EENS1_15EpilogueDefaultEEEEEvvEEEEvNT_6ParamsE,"",@"SHT_CUDA_INFO"
	.sectionflags	@""
	.align	4


	//----- nvinfo : EIATTR_CUDA_API_VERSION
	.align		4
        /*0000*/ 	.byte	0x04, 0x37
        /*0002*/ 	.short	(.L_21 - .L_20)
.L_20:
        /*0004*/ 	.word	0x00000082


	//----- nvinfo : EIATTR_KPARAM_INFO
	.align		4
.L_21:
        /*0008*/ 	.byte	0x04, 0x17
        /*000a*/ 	.short	(.L_23 - .L_22)
.L_22:
        /*000c*/ 	.word	0x00000000
        /*0010*/ 	.short	0x0000
        /*0012*/ 	.short	0x0070
        /*0014*/ 	.byte	0x00, 0xf0, 0x01, 0x10


	//----- nvinfo : EIATTR_SPARSE_MMA_MASK
	.align		4
.L_23:
        /*0018*/ 	.byte	0x03, 0x50
        /*001a*/ 	.short	0x0000


	//----- nvinfo : EIATTR_MAXREG_COUNT
	.align		4
        /*001c*/ 	.byte	0x03, 0x1b
        /*001e*/ 	.short	0x00a8


	//----- nvinfo : EIATTR_NUM_BARRIERS
	.align		4
        /*0020*/ 	.byte	0x02, 0x4c
        /*0022*/ 	.byte	0x01
	.zero		1


	//----- nvinfo : EIATTR_EXTERNS
	.align		4
        /*0024*/ 	.byte	0x04, 0x0f
        /*0026*/ 	.short	(.L_25 - .L_24)


	//   ....[0]....
	.align		4
.L_24:
        /*0028*/ 	.word	index@(__assertfail)


	//----- nvinfo : EIATTR_ANNOTATIONS
	.align		4
.L_25:
        /*002c*/ 	.byte	0x04, 0x55
        /*002e*/ 	.short	(.L_27 - .L_26)


	//   ....[0]....
.L_26:
        /*0030*/ 	.word	0x00000001
        /*0034*/ 	.byte	0xd0, 0x0d, 0x00, 0x00, 0x01, 0x00, 0x00, 0x00, 0x80, 0x14, 0x00, 0x00, 0x01, 0x00, 0x00, 0x00
        /*0044*/ 	.byte	0x90, 0x63, 0x00, 0x00, 0x01, 0x00, 0x00, 0x00, 0xc0, 0x70, 0x00, 0x00


	//----- nvinfo : EIATTR_MERCURY_ISA_VERSION
	.align		4
.L_27:
        /*0050*/ 	.byte	0x03, 0x5f
        /*0052*/ 	.short	0x0101


	//----- nvinfo : EIATTR_INT_WARP_WIDE_INSTR_OFFSETS
	.align		4
        /*0054*/ 	.byte	0x04, 0x31
        /*0056*/ 	.short	(.L_29 - .L_28)


	//   ....[0]....
.L_28:
        /*0058*/ 	.word	0x00000510


	//   ....[1]....
        /*005c*/ 	.word	0x00000530


	//   ....[2]....
        /*0060*/ 	.word	0x00000550


	//   ....[3]....
        /*0064*/ 	.word	0x00000610


	//   ....[4]....
        /*0068*/ 	.word	0x00000630


	//   ....[5]....
        /*006c*/ 	.word	0x00000690


	//   ....[6]....
        /*0070*/ 	.word	0x000007a0


	//   ....[7]....
        /*0074*/ 	.word	0x000007d0


	//   ....[8]....
        /*0078*/ 	.word	0x00002140


	//----- nvinfo : EIATTR_COOP_GROUP_MASK_REGIDS
	.align		4
.L_29:
        /*007c*/ 	.byte	0x04, 0x29
        /*007e*/ 	.short	(.L_31 - .L_30)


	//   ....[0]....
.L_30:
        /*0080*/ 	.word	0xffffffff


	//   ....[1]....
        /*0084*/ 	.word	0xffffffff


	//   ....[2]....
        /*0088*/ 	.word	0xffffffff


	//   ....[3]....
        /*008c*/ 	.word	0xffffffff


	//   ....[4]....
        /*0090*/ 	.word	0xffffffff


	//   ....[5]....
        /*0094*/ 	.word	0xffffffff


	//   ....[6]....
        /*0098*/ 	.word	0xffffffff


	//----- nvinfo : EIATTR_COOP_GROUP_INSTR_OFFSETS
	.align		4
.L_31:
        /*009c*/ 	.byte	0x04, 0x28
        /*009e*/ 	.short	(.L_33 - .L_32)


	//   ....[0]....
.L_32:
        /*00a0*/ 	.word	0x00000070


	//   ....[1]....
        /*00a4*/ 	.word	0x00000080


	//   ....[2]....
        /*00a8*/ 	.word	0x00000140


	//   ....[3]....
        /*00ac*/ 	.word	0x000002f0


	//   ....[4]....
        /*00b0*/ 	.word	0x00000330


	//   ....[5]....
        /*00b4*/ 	.word	0x000003b0


	//   ....[6]....
        /*00b8*/ 	.word	0x00000980


	//----- nvinfo : EIATTR_REG_RECONFIG
	.align		4
.L_33:
        /*00bc*/ 	.byte	0x01, 0x54
	.zero		2


	//----- nvinfo : EIATTR_SYSCALL_OFFSETS
	.align		4
        /*00c0*/ 	.byte	0x04, 0x46
        /*00c2*/ 	.short	(.L_35 - .L_34)


	//   ....[0]....
.L_34:
        /*00c4*/ 	.word	0x000018f0


	//----- nvinfo : EIATTR_MBARRIER_INSTR_OFFSETS
	.align		4
.L_35:
        /*00c8*/ 	.byte	0x04, 0x39
        /*00ca*/ 	.short	(.L_37 - .L_36)


	//   ....[0]....
.L_36:
        /*00cc*/ 	.word	0x00000240
        /*00d0*/ 	.word	0x000000ff
        /*00d4*/ 	.word	0x00000000
        /*00d8*/ 	.short	0x0100
        /*00da*/ 	.byte	0x08
	.zero		1


	//   ....[1]....
        /*00dc*/ 	.word	0x00000250
        /*00e0*/ 	.word	0x000000ff
        /*00e4*/ 	.word	0x00000028
        /*00e8*/ 	.short	0x0100
        /*00ea*/ 	.byte	0x08
	.zero		1


	//   ....[2]....
        /*00ec*/ 	.word	0x00000260
        /*00f0*/ 	.word	0x000000ff
        /*00f4*/ 	.word	0x00000008
        /*00f8*/ 	.short	0x0100
        /*00fa*/ 	.byte	0x08
	.zero		1


	//   ....[3]....
        /*00fc*/ 	.word	0x00000270
        /*0100*/ 	.word	0x000000ff
        /*0104*/ 	.word	0x00000030
        /*0108*/ 	.short	0x0100
        /*010a*/ 	.byte	0x08
	.zero		1


	//   ....[4]....
        /*010c*/ 	.word	0x00000280
        /*0110*/ 	.word	0x000000ff
        /*0114*/ 	.word	0x00000010
        /*0118*/ 	.short	0x0100
        /*011a*/ 	.byte	0x08
	.zero		1


	//   ....[5]....
        /*011c*/ 	.word	0x00000290
        /*0120*/ 	.word	0x000000ff
        /*0124*/ 	.word	0x00000038
        /*0128*/ 	.short	0x0100
        /*012a*/ 	.byte	0x08
	.zero		1


	//   ....[6]....
        /*012c*/ 	.word	0x000002a0
        /*0130*/ 	.word	0x000000ff
        /*0134*/ 	.word	0x00000018
        /*0138*/ 	.short	0x0100
        /*013a*/ 	.byte	0x08
	.zero		1


	//   ....[7]....
        /*013c*/ 	.word	0x000002b0
        /*0140*/ 	.word	0x000000ff
        /*0144*/ 	.word	0x00000040
        /*0148*/ 	.short	0x0100
        /*014a*/ 	.byte	0x08
	.zero		1


	//   ....[8]....
        /*014c*/ 	.word	0x000002c0
        /*0150*/ 	.word	0x000000ff
        /*0154*/ 	.word	0x00000020
        /*0158*/ 	.short	0x0100
        /*015a*/ 	.byte	0x08
	.zero		1


	//   ....[9]....
        /*015c*/ 	.word	0x000002d0
        /*0160*/ 	.word	0x000000ff
        /*0164*/ 	.word	0x00000048
        /*0168*/ 	.short	0x0100
        /*016a*/ 	.byte	0x08
	.zero		1


	//   ....[10]....
        /*016c*/ 	.word	0x00000820
        /*0170*/ 	.word	0x000000ff
        /*0174*/ 	.word	0x00000080
        /*0178*/ 	.short	0x0100
        /*017a*/ 	.byte	0x08
	.zero		1


	//   ....[11]....
        /*017c*/ 	.word	0x000008b0
        /*0180*/ 	.word	0x000000ff
        /*0184*/ 	.word	0x00000088
        /*0188*/ 	.short	0x0100
        /*018a*/ 	.byte	0x08
	.zero		1


	//   ....[12]....
        /*018c*/ 	.word	0x00000900
        /*0190*/ 	.word	0x000000ff
        /*0194*/ 	.word	0x00000060
        /*0198*/ 	.short	0x0100
        /*019a*/ 	.byte	0x09
	.zero		1


	//   ....[13]....
        /*019c*/ 	.word	0x00000910
        /*01a0*/ 	.word	0x000000ff
        /*01a4*/ 	.word	0x00000068
        /*01a8*/ 	.short	0x0100
        /*01aa*/ 	.byte	0x09
	.zero		1


	//   ....[14]....
        /*01ac*/ 	.word	0x00000920
        /*01b0*/ 	.word	0x000000ff
        /*01b4*/ 	.word	0x00000070
        /*01b8*/ 	.short	0x0100
        /*01ba*/ 	.byte	0x09
	.zero		1


	//   ....[15]....
        /*01bc*/ 	.word	0x00000930
        /*01c0*/ 	.word	0x000000ff
        /*01c4*/ 	.word	0x00000078
        /*01c8*/ 	.short	0x0100
        /*01ca*/ 	.byte	0x09
	.zero		1


	//   ....[16]....
        /*01cc*/ 	.word	0x000017b0
        /*01d0*/ 	.word	0x000000ff
        /*01d4*/ 	.word	0xfffffff8
        /*01d8*/ 	.short	0x010a
        /*01da*/ 	.byte	0x2b
	.zero		1


	//   ....[17]....
        /*01dc*/ 	.word	0x00001970
        /*01e0*/ 	.word	0x00000003
        /*01e4*/ 	.word	0x00000000
        /*01e8*/ 	.short	0x010a
        /*01ea*/ 	.byte	0x3f
	.zero		1


	//   ....[18]....
        /*01ec*/ 	.word	0x000019d0
        /*01f0*/ 	.word	0x00000003
        /*01f4*/ 	.word	0x00000000
        /*01f8*/ 	.short	0x010a
        /*01fa*/ 	.byte	0x3f
	.zero		1


	//   ....[19]....
        /*01fc*/ 	.word	0x00001d30
        /*0200*/ 	.word	0x000000ff
        /*0204*/ 	.word	0x00000000
        /*0208*/ 	.short	0x010a
        /*020a*/ 	.byte	0x04
	.zero		1


	//   ....[20]....
        /*020c*/ 	.word	0x00001d70
        /*0210*/ 	.word	0x000000ff
        /*0214*/ 	.word	0x00000000
        /*0218*/ 	.short	0x010a
        /*021a*/ 	.byte	0x04
	.zero		1


	//   ....[21]....
        /*021c*/ 	.word	0x00001fd0
        /*0220*/ 	.word	0x00000005
        /*0224*/ 	.word	0x00000000
        /*0228*/ 	.short	0x0101
        /*022a*/ 	.byte	0x3f
	.zero		1


	//   ....[22]....
        /*022c*/ 	.word	0x000020e0
        /*0230*/ 	.word	0x00000003
        /*0234*/ 	.word	0x00000000
        /*0238*/ 	.short	0x0101
        /*023a*/ 	.byte	0x2e
	.zero		1


	//   ....[23]....
        /*023c*/ 	.word	0x000021e0
        /*0240*/ 	.word	0x00000003
        /*0244*/ 	.word	0x00000000
        /*0248*/ 	.short	0x0101
        /*024a*/ 	.byte	0x3f
	.zero		1


	//   ....[24]....
        /*024c*/ 	.word	0x00002260
        /*0250*/ 	.word	0x000000ff
        /*0254*/ 	.word	0x00000008
        /*0258*/ 	.short	0x010a
        /*025a*/ 	.byte	0x2b
	.zero		1


	//   ....[25]....
        /*025c*/ 	.word	0x000063d0
        /*0260*/ 	.word	0x00000000
        /*0264*/ 	.word	0x00000000
        /*0268*/ 	.short	0x0101
        /*026a*/ 	.byte	0x2e
	.zero		1


	//   ....[26]....
        /*026c*/ 	.word	0x00006de0
        /*0270*/ 	.word	0x0000000b
        /*0274*/ 	.word	0x00000028
        /*0278*/ 	.short	0x010a
        /*027a*/ 	.byte	0x3f
	.zero		1


	//   ....[27]....
        /*027c*/ 	.word	0x000071f0
        /*0280*/ 	.word	0x00000006
        /*0284*/ 	.word	0x00000088
        /*0288*/ 	.short	0x0101
        /*028a*/ 	.byte	0x3f
	.zero		1


	//   ....[28]....
        /*028c*/ 	.word	0x00007910
        /*0290*/ 	.word	0x00000007
        /*0294*/ 	.word	0x00000000
        /*0298*/ 	.short	0x010a
        /*029a*/ 	.byte	0x3f
	.zero		1


	//   ....[29]....
        /*029c*/ 	.word	0x00007990
        /*02a0*/ 	.word	0x00000006
        /*02a4*/ 	.word	0x00000000
        /*02a8*/ 	.short	0x010a
        /*02aa*/ 	.byte	0x3f
	.zero		1


	//   ....[30]....
        /*02ac*/ 	.word	0x00007a20
        /*02b0*/ 	.word	0x00000007
        /*02b4*/ 	.word	0x00000000
        /*02b8*/ 	.short	0x010a
        /*02ba*/ 	.byte	0x3f
	.zero		1


	//   ....[31]....
        /*02bc*/ 	.word	0x00007ab0
        /*02c0*/ 	.word	0x00000006
        /*02c4*/ 	.word	0x00000000
        /*02c8*/ 	.short	0x010a
        /*02ca*/ 	.byte	0x3f
	.zero		1


	//   ....[32]....
        /*02cc*/ 	.word	0x00007b40
        /*02d0*/ 	.word	0x00000005
        /*02d4*/ 	.word	0x00000000
        /*02d8*/ 	.short	0x010a
        /*02da*/ 	.byte	0x3f
	.zero		1


	//   ....[33]....
        /*02dc*/ 	.word	0x00007bb0
        /*02e0*/ 	.word	0x00000003
        /*02e4*/ 	.word	0xfffffff8
        /*02e8*/ 	.short	0x010a
        /*02ea*/ 	.byte	0x3f
	.zero		1


	//   ....[34]....
        /*02ec*/ 	.word	0x00007c00
        /*02f0*/ 	.word	0x00000003
        /*02f4*/ 	.word	0x00000000
        /*02f8*/ 	.short	0x010a
        /*02fa*/ 	.byte	0x3f
	.zero		1


	//   ....[35]....
        /*02fc*/ 	.word	0x00007c60
        /*0300*/ 	.word	0x00000005
        /*0304*/ 	.word	0x00000000
        /*0308*/ 	.short	0x010a
        /*030a*/ 	.byte	0x3f
	.zero		1


	//   ....[36]....
        /*030c*/ 	.word	0x00007cc0
        /*0310*/ 	.word	0x00000003
        /*0314*/ 	.word	0x00000008
        /*0318*/ 	.short	0x010a
        /*031a*/ 	.byte	0x3f
	.zero		1


	//   ....[37]....
        /*031c*/ 	.word	0x00007d90
        /*0320*/ 	.word	0x0000000b
        /*0324*/ 	.word	0x00000028
        /*0328*/ 	.short	0x010a
        /*032a*/ 	.byte	0x3f
	.zero		1


	//   ....[38]....
        /*032c*/ 	.word	0x00007e60
        /*0330*/ 	.word	0x00000007
        /*0334*/ 	.word	0x00000000
        /*0338*/ 	.short	0x010a
        /*033a*/ 	.byte	0x3f
	.zero		1


	//   ....[39]....
        /*033c*/ 	.word	0x00007eb0
        /*0340*/ 	.word	0x00000006
        /*0344*/ 	.word	0x00000000
        /*0348*/ 	.short	0x010a
        /*034a*/ 	.byte	0x3f
	.zero		1


	//   ....[40]....
        /*034c*/ 	.word	0x00007f00
        /*0350*/ 	.word	0x00000007
        /*0354*/ 	.word	0x00000000
        /*0358*/ 	.short	0x010a
        /*035a*/ 	.byte	0x3f
	.zero		1


	//   ....[41]....
        /*035c*/ 	.word	0x00007f50
        /*0360*/ 	.word	0x00000006
        /*0364*/ 	.word	0x00000000
        /*0368*/ 	.short	0x010a
        /*036a*/ 	.byte	0x3f
	.zero		1


	//----- nvinfo : EIATTR_NUM_MBARRIERS
	.align		4
.L_37:
        /*036c*/ 	.byte	0x03, 0x38
        /*036e*/ 	.short	0x0010


	//----- nvinfo : EIATTR_EXIT_INSTR_OFFSETS
	.align		4
        /*0370*/ 	.byte	0x04, 0x1c
        /*0372*/ 	.short	(.L_39 - .L_38)


	//   ....[0]....
.L_38:
        /*0374*/ 	.word	0x00001410


	//   ....[1]....
        /*0378*/ 	.word	0x00001470


	//   ....[2]....
        /*037c*/ 	.word	0x000069f0


	//   ....[3]....
        /*0380*/ 	.word	0x00006a20


	//   ....[4]....
        /*0384*/ 	.word	0x00007b90


	//----- nvinfo : EIATTR_MAX_THREADS
	.align		4
.L_39:
        /*0388*/ 	.byte	0x04, 0x05
        /*038a*/ 	.short	(.L_41 - .L_40)
.L_40:
        /*038c*/ 	.word	0x00000180
        /*0390*/ 	.word	0x00000001
        /*0394*/ 	.word	0x00000001


	//----- nvinfo : EIATTR_CRS_STACK_SIZE
	.align		4
.L_41:
        /*0398*/ 	.byte	0x04, 0x1e
        /*039a*/ 	.short	(.L_43 - .L_42)
.L_42:
        /*039c*/ 	.word	0x00000000


	//----- nvinfo : EIATTR_CBANK_PARAM_SIZE
	.align		4
.L_43:
        /*03a0*/ 	.byte	0x03, 0x19
        /*03a2*/ 	.short	0x0470


	//----- nvinfo : EIATTR_PARAM_CBANK
	.align		4
        /*03a4*/ 	.byte	0x04, 0x0a
        /*03a6*/ 	.short	(.L_45 - .L_44)
	.align		4
.L_44:
        /*03a8*/ 	.word	index@(.nv.constant0._ZN7cutlass13device_kernelINS_4gemm6kernel13GemmUniversalIN4cute5tupleIJiiiiEEENS1_10collective13CollectiveMmaINS1_34MainloopSm90TmaGmmaWarpSpecializedILi5ENS5_IJNS4_1CILi2EEESB_NSA_ILi1EEEEEENS1_32KernelTmaWarpSpecializedPingpongEEENS5_IJNSA_ILi64EEENSA_ILi128EEESG_EEENS_10bfloat16_tENS5_IJlSC_lEEESJ_SK_NS4_8TiledMMAINS4_8MMA_AtomIJNS4_4SM904GMMA28MMA_64x128x16_F32BF16BF16_SSILNSO_5MajorE0ELSQ_0ELNSO_7ScaleInE1ELSR_1EEEEEENS4_6LayoutINS5_IJSC_SC_SC_EEENS5_IJNSA_ILi0EEESW_SW_EEEEENS5_IJNS4_10UnderscoreESZ_SZ_EEEEENS4_23SM90_TMA_LOAD_MULTICASTENS4_14ComposedLayoutINS4_7SwizzleILi3ELi4ELi3EEENS4_18smem_ptr_flag_bitsILi16EEENSU_INS5_IJNSA_ILi8EEESG_EEENS5_IJSG_SC_EEEEEEEvNS4_8identityES12_S1C_vS1D_EENS_8epilogue10collective6detail29Sm90TmaWarpSpecializedAdapterINS1G_15DefaultEpilogueISJ_SK_SK_NS1F_6thread17LinearCombinationISJ_Li1EffLNS1K_9ScaleType4KindE0ELNS_15FloatRoundStyleE2ESJ_EENS1_15EpilogueDefaultEEEEEvvEEEEvNT_6ParamsE)
        /*03ac*/ 	.short	0x0210
        /*03ae*/ 	.short	0x0470


	//----- nvinfo : EIATTR_SW_WAR
	.align		4
.L_45:
        /*03b0*/ 	.byte	0x04, 0x36
        /*03b2*/ 	.short	(.L_47 - .L_46)
.L_46:
        /*03b4*/ 	.word	0x00000008
.L_47:


//--------------------- .nv.callgraph             --------------------------
	.section	.nv.callgraph,"",@"SHT_CUDA_CALLGRAPH"
	.align	4
	.sectionentsize	8
	.align		4
        /*0000*/ 	.word	0x00000000
	.align		4
        /*0004*/ 	.word	0xffffffff
	.align		4
        /*0008*/ 	.word	index@(_ZN7cutlass13device_kernelINS_4gemm6kernel13GemmUniversalIN4cute5tupleIJiiiiEEENS1_10collective13CollectiveMmaINS1_34MainloopSm90TmaGmmaWarpSpecializedILi5ENS5_IJNS4_1CILi2EEESB_NSA_ILi1EEEEEENS1_32KernelTmaWarpSpecializedPingpongEEENS5_IJNSA_ILi64EEENSA_ILi128EEESG_EEENS_10bfloat16_tENS5_IJlSC_lEEESJ_SK_NS4_8TiledMMAINS4_8MMA_AtomIJNS4_4SM904GMMA28MMA_64x128x16_F32BF16BF16_SSILNSO_5MajorE0ELSQ_0ELNSO_7ScaleInE1ELSR_1EEEEEENS4_6LayoutINS5_IJSC_SC_SC_EEENS5_IJNSA_ILi0EEESW_SW_EEEEENS5_IJNS4_10UnderscoreESZ_SZ_EEEEENS4_23SM90_TMA_LOAD_MULTICASTENS4_14ComposedLayoutINS4_7SwizzleILi3ELi4ELi3EEENS4_18smem_ptr_flag_bitsILi16EEENSU_INS5_IJNSA_ILi8EEESG_EEENS5_IJSG_SC_EEEEEEEvNS4_8identityES12_S1C_vS1D_EENS_8epilogue10collective6detail29Sm90TmaWarpSpecializedAdapterINS1G_15DefaultEpilogueISJ_SK_SK_NS1F_6thread17LinearCombinationISJ_Li1EffLNS1K_9ScaleType4KindE0ELNS_15FloatRoundStyleE2ESJ_EENS1_15EpilogueDefaultEEEEEvvEEEEvNT_6ParamsE)
	.align		4
        /*000c*/ 	.word	index@(__assertfail)
	.align		4
        /*0010*/ 	.word	0x00000000
	.align		4
        /*0014*/ 	.word	0xfffffffe
	.align		4
        /*0018*/ 	.word	0x00000000
	.align		4
        /*001c*/ 	.word	0xfffffffd
	.align		4
        /*0020*/ 	.word	0x00000000
	.align		4
        /*0024*/ 	.word	0xfffffffc


//--------------------- .nv.constant4             --------------------------
	.section	.nv.constant4,"a",@progbits
	.align	8
	.align		8
.nv.constant4:
        /*0000*/ 	.dword	__assertfail
	.align		8
        /*0008*/ 	.dword	__unnamed_1
	.align		8
        /*0010*/ 	.dword	_ZN39_INTERNAL_d06a6024_4_k_cu_1dc82372_40204cuda3std3__45__cpo5beginE
	.align		8
        /*0018*/ 	.dword	_ZN39_INTERNAL_d06a6024_4_k_cu_1dc82372_40204cuda3std3__45__cpo3endE
	.align		8
        /*0020*/ 	.dword	_ZN39_INTERNAL_d06a6024_4_k_cu_1dc82372_40204cuda3std3__45__cpo6cbeginE
	.align		8
        /*0028*/ 	.dword	_ZN39_INTERNAL_d06a6024_4_k_cu_1dc82372_40204cuda3std3__45__cpo4cendE
	.align		8
        /*0030*/ 	.dword	_ZN39_INTERNAL_d06a6024_4_k_cu_1dc82372_40204cuda3std3__441_GLOBAL__N__d06a6024_4_k_cu_1dc82372_40206ignoreE
	.align		8
        /*0038*/ 	.dword	_ZN39_INTERNAL_d06a6024_4_k_cu_1dc82372_40204cuda3std3__419piecewise_constructE
	.align		8
        /*0040*/ 	.dword	_ZN39_INTERNAL_d06a6024_4_k_cu_1dc82372_40204cuda3std3__48in_placeE
	.align		8
        /*0048*/ 	.dword	_ZN39_INTERNAL_d06a6024_4_k_cu_1dc82372_40204cuda3std6ranges3__45__cpo4swapE
	.align		8
        /*0050*/ 	.dword	_ZN39_INTERNAL_d06a6024_4_k_cu_1dc82372_40204cuda3std6ranges3__45__cpo9iter_moveE
	.align		8
        /*0058*/ 	.dword	_ZN39_INTERNAL_d06a6024_4_k_cu_1dc82372_40204cute7productE
	.align		8
        /*0060*/ 	.dword	_ZN39_INTERNAL_d06a6024_4_k_cu_1dc82372_40204cute1_E
	.align		8
        /*0068*/ 	.dword	$str$22
	.align		8
        /*0070*/ 	.dword	$str$23


//--------------------- .text._ZN7cutlass13device_kernelINS_4gemm6kernel13GemmUniversalIN4cute5tupleIJiiiiEEENS1_10collective13CollectiveMmaINS1_34MainloopSm90TmaGmmaWarpSpecializedILi5ENS5_IJNS4_1CILi2EEESB_NSA_ILi1EEEEEENS1_32KernelTmaWarpSpecializedPingpongEEENS5_IJNSA_ILi64EEENSA_ILi128EEESG_EEENS_10bfloat16_tENS5_IJlSC_lEEESJ_SK_NS4_8TiledMMAINS4_8MMA_AtomIJNS4_4SM904GMMA28MMA_64x128x16_F32BF16BF16_SSILNSO_5MajorE0ELSQ_0ELNSO_7ScaleInE1ELSR_1EEEEEENS4_6LayoutINS5_IJSC_SC_SC_EEENS5_IJNSA_ILi0EEESW_SW_EEEEENS5_IJNS4_10UnderscoreESZ_SZ_EEEEENS4_23SM90_TMA_LOAD_MULTICASTENS4_14ComposedLayoutINS4_7SwizzleILi3ELi4ELi3EEENS4_18smem_ptr_flag_bitsILi16EEENSU_INS5_IJNSA_ILi8EEESG_EEENS5_IJSG_SC_EEEEEEEvNS4_8identityES12_S1C_vS1D_EENS_8epilogue10collective6detail29Sm90TmaWarpSpecializedAdapterINS1G_15DefaultEpilogueISJ_SK_SK_NS1F_6thread17LinearCombinationISJ_Li1EffLNS1K_9ScaleType4KindE0ELNS_15FloatRoundStyleE2ESJ_EENS1_15EpilogueDefaultEEEEEvvEEEEvNT_6ParamsE --------------------------
	.section	.text._ZN7cutlass13device_kernelINS_4gemm6kernel13GemmUniversalIN4cute5tupleIJiiiiEEENS1_10collective13CollectiveMmaINS1_34MainloopSm90TmaGmmaWarpSpecializedILi5ENS5_IJNS4_1CILi2EEESB_NSA_ILi1EEEEEENS1_32KernelTmaWarpSpecializedPingpongEEENS5_IJNSA_ILi64EEENSA_ILi128EEESG_EEENS_10bfloat16_tENS5_IJlSC_lEEESJ_SK_NS4_8TiledMMAINS4_8MMA_AtomIJNS4_4SM904GMMA28MMA_64x128x16_F32BF16BF16_SSILNSO_5MajorE0ELSQ_0ELNSO_7ScaleInE1ELSR_1EEEEEENS4_6LayoutINS5_IJSC_SC_SC_EEENS5_IJNSA_ILi0EEESW_SW_EEEEENS5_IJNS4_10UnderscoreESZ_SZ_EEEEENS4_23SM90_TMA_LOAD_MULTICASTENS4_14ComposedLayoutINS4_7SwizzleILi3ELi4ELi3EEENS4_18smem_ptr_flag_bitsILi16EEENSU_INS5_IJNSA_ILi8EEESG_EEENS5_IJSG_SC_EEEEEEEvNS4_8identityES12_S1C_vS1D_EENS_8epilogue10collective6detail29Sm90TmaWarpSpecializedAdapterINS1G_15DefaultEpilogueISJ_SK_SK_NS1F_6thread17LinearCombinationISJ_Li1EffLNS1K_9ScaleType4KindE0ELNS_15FloatRoundStyleE2ESJ_EENS1_15EpilogueDefaultEEEEEvvEEEEvNT_6ParamsE,"ax",@progbits
	.align	128
.text._ZN7cutlass13device_kernelINS_4gemm6kernel13GemmUniversalIN4cute5tupleIJiiiiEEENS1_10collective13CollectiveMmaINS1_34MainloopSm90TmaGmmaWarpSpecializedILi5ENS5_IJNS4_1CILi2EEESB_NSA_ILi1EEEEEENS1_32KernelTmaWarpSpecializedPingpongEEENS5_IJNSA_ILi64EEENSA_ILi128EEESG_EEENS_10bfloat16_tENS5_IJlSC_lEEESJ_SK_NS4_8TiledMMAINS4_8MMA_AtomIJNS4_4SM904GMMA28MMA_64x128x16_F32BF16BF16_SSILNSO_5MajorE0ELSQ_0ELNSO_7ScaleInE1ELSR_1EEEEEENS4_6LayoutINS5_IJSC_SC_SC_EEENS5_IJNSA_ILi0EEESW_SW_EEEEENS5_IJNS4_10UnderscoreESZ_SZ_EEEEENS4_23SM90_TMA_LOAD_MULTICASTENS4_14ComposedLayoutINS4_7SwizzleILi3ELi4ELi3EEENS4_18smem_ptr_flag_bitsILi16EEENSU_INS5_IJNSA_ILi8EEESG_EEENS5_IJSG_SC_EEEEEEEvNS4_8identityES12_S1C_vS1D_EENS_8epilogue10collective6detail29Sm90TmaWarpSpecializedAdapterINS1G_15DefaultEpilogueISJ_SK_SK_NS1F_6thread17LinearCombinationISJ_Li1EffLNS1K_9ScaleType4KindE0ELNS_15FloatRoundStyleE2ESJ_EENS1_15EpilogueDefaultEEEEEvvEEEEvNT_6ParamsE:
        .type           _ZN7cutlass13device_kernelINS_4gemm6kernel13GemmUniversalIN4cute5tupleIJiiiiEEENS1_10collective13CollectiveMmaINS1_34MainloopSm90TmaGmmaWarpSpecializedILi5ENS5_IJNS4_1CILi2EEESB_NSA_ILi1EEEEEENS1_32KernelTmaWarpSpecializedPingpongEEENS5_IJNSA_ILi64EEENSA_ILi128EEESG_EEENS_10bfloat16_tENS5_IJlSC_lEEESJ_SK_NS4_8TiledMMAINS4_8MMA_AtomIJNS4_4SM904GMMA28MMA_64x128x16_F32BF16BF16_SSILNSO_5MajorE0ELSQ_0ELNSO_7ScaleInE1ELSR_1EEEEEENS4_6LayoutINS5_IJSC_SC_SC_EEENS5_IJNSA_ILi0EEESW_SW_EEEEENS5_IJNS4_10UnderscoreESZ_SZ_EEEEENS4_23SM90_TMA_LOAD_MULTICASTENS4_14ComposedLayoutINS4_7SwizzleILi3ELi4ELi3EEENS4_18smem_ptr_flag_bitsILi16EEENSU_INS5_IJNSA_ILi8EEESG_EEENS5_IJSG_SC_EEEEEEEvNS4_8identityES12_S1C_vS1D_EENS_8epilogue10collective6detail29Sm90TmaWarpSpecializedAdapterINS1G_15DefaultEpilogueISJ_SK_SK_NS1F_6thread17LinearCombinationISJ_Li1EffLNS1K_9ScaleType4KindE0ELNS_15FloatRoundStyleE2ESJ_EENS1_15EpilogueDefaultEEEEEvvEEEEvNT_6ParamsE,@function
        .size           _ZN7cutlass13device_kernelINS_4gemm6kernel13GemmUniversalIN4cute5tupleIJiiiiEEENS1_10collective13CollectiveMmaINS1_34MainloopSm90TmaGmmaWarpSpecializedILi5ENS5_IJNS4_1CILi2EEESB_NSA_ILi1EEEEEENS1_32KernelTmaWarpSpecializedPingpongEEENS5_IJNSA_ILi64EEENSA_ILi128EEESG_EEENS_10bfloat16_tENS5_IJlSC_lEEESJ_SK_NS4_8TiledMMAINS4_8MMA_AtomIJNS4_4SM904GMMA28MMA_64x128x16_F32BF16BF16_SSILNSO_5MajorE0ELSQ_0ELNSO_7ScaleInE1ELSR_1EEEEEENS4_6LayoutINS5_IJSC_SC_SC_EEENS5_IJNSA_ILi0EEESW_SW_EEEEENS5_IJNS4_10UnderscoreESZ_SZ_EEEEENS4_23SM90_TMA_LOAD_MULTICASTENS4_14ComposedLayoutINS4_7SwizzleILi3ELi4ELi3EEENS4_18smem_ptr_flag_bitsILi16EEENSU_INS5_IJNSA_ILi8EEESG_EEENS5_IJSG_SC_EEEEEEEvNS4_8identityES12_S1C_vS1D_EENS_8epilogue10collective6detail29Sm90TmaWarpSpecializedAdapterINS1G_15DefaultEpilogueISJ_SK_SK_NS1F_6thread17LinearCombinationISJ_Li1EffLNS1K_9ScaleType4KindE0ELNS_15FloatRoundStyleE2ESJ_EENS1_15EpilogueDefaultEEEEEvvEEEEvNT_6ParamsE,(.L_x_203 - _ZN7cutlass13device_kernelINS_4gemm6kernel13GemmUniversalIN4cute5tupleIJiiiiEEENS1_10collective13CollectiveMmaINS1_34MainloopSm90TmaGmmaWarpSpecializedILi5ENS5_IJNS4_1CILi2EEESB_NSA_ILi1EEEEEENS1_32KernelTmaWarpSpecializedPingpongEEENS5_IJNSA_ILi64EEENSA_ILi128EEESG_EEENS_10bfloat16_tENS5_IJlSC_lEEESJ_SK_NS4_8TiledMMAINS4_8MMA_AtomIJNS4_4SM904GMMA28MMA_64x128x16_F32BF16BF16_SSILNSO_5MajorE0ELSQ_0ELNSO_7ScaleInE1ELSR_1EEEEEENS4_6LayoutINS5_IJSC_SC_SC_EEENS5_IJNSA_ILi0EEESW_SW_EEEEENS5_IJNS4_10UnderscoreESZ_SZ_EEEEENS4_23SM90_TMA_LOAD_MULTICASTENS4_14ComposedLayoutINS4_7SwizzleILi3ELi4ELi3EEENS4_18smem_ptr_flag_bitsILi16EEENSU_INS5_IJNSA_ILi8EEESG_EEENS5_IJSG_SC_EEEEEEEvNS4_8identityES12_S1C_vS1D_EENS_8epilogue10collective6detail29Sm90TmaWarpSpecializedAdapterINS1G_15DefaultEpilogueISJ_SK_SK_NS1F_6thread17LinearCombinationISJ_Li1EffLNS1K_9ScaleType4KindE0ELNS_15FloatRoundStyleE2ESJ_EENS1_15EpilogueDefaultEEEEEvvEEEEvNT_6ParamsE)
        .other          _ZN7cutlass13device_kernelINS_4gemm6kernel13GemmUniversalIN4cute5tupleIJiiiiEEENS1_10collective13CollectiveMmaINS1_34MainloopSm90TmaGmmaWarpSpecializedILi5ENS5_IJNS4_1CILi2EEESB_NSA_ILi1EEEEEENS1_32KernelTmaWarpSpecializedPingpongEEENS5_IJNSA_ILi64EEENSA_ILi128EEESG_EEENS_10bfloat16_tENS5_IJlSC_lEEESJ_SK_NS4_8TiledMMAINS4_8MMA_AtomIJNS4_4SM904GMMA28MMA_64x128x16_F32BF16BF16_SSILNSO_5MajorE0ELSQ_0ELNSO_7ScaleInE1ELSR_1EEEEEENS4_6LayoutINS5_IJSC_SC_SC_EEENS5_IJNSA_ILi0EEESW_SW_EEEEENS5_IJNS4_10UnderscoreESZ_SZ_EEEEENS4_23SM90_TMA_LOAD_MULTICASTENS4_14ComposedLayoutINS4_7SwizzleILi3ELi4ELi3EEENS4_18smem_ptr_flag_bitsILi16EEENSU_INS5_IJNSA_ILi8EEESG_EEENS5_IJSG_SC_EEEEEEEvNS4_8identityES12_S1C_vS1D_EENS_8epilogue10collective6detail29Sm90TmaWarpSpecializedAdapterINS1G_15DefaultEpilogueISJ_SK_SK_NS1F_6thread17LinearCombinationISJ_Li1EffLNS1K_9ScaleType4KindE0ELNS_15FloatRoundStyleE2ESJ_EENS1_15EpilogueDefaultEEEEEvvEEEEvNT_6ParamsE,@"STO_CUDA_ENTRY STV_DEFAULT"
_ZN7cutlass13device_kernelINS_4gemm6kernel13GemmUniversalIN4cute5tupleIJiiiiEEENS1_10collective13CollectiveMmaINS1_34MainloopSm90TmaGmmaWarpSpecializedILi5ENS5_IJNS4_1CILi2EEESB_NSA_ILi1EEEEEENS1_32KernelTmaWarpSpecializedPingpongEEENS5_IJNSA_ILi64EEENSA_ILi128EEESG_EEENS_10bfloat16_tENS5_IJlSC_lEEESJ_SK_NS4_8TiledMMAINS4_8MMA_AtomIJNS4_4SM904GMMA28MMA_64x128x16_F32BF16BF16_SSILNSO_5MajorE0ELSQ_0ELNSO_7ScaleInE1ELSR_1EEEEEENS4_6LayoutINS5_IJSC_SC_SC_EEENS5_IJNSA_ILi0EEESW_SW_EEEEENS5_IJNS4_10UnderscoreESZ_SZ_EEEEENS4_23SM90_TMA_LOAD_MULTICASTENS4_14ComposedLayoutINS4_7SwizzleILi3ELi4ELi3EEENS4_18smem_ptr_flag_bitsILi16EEENSU_INS5_IJNSA_ILi8EEESG_EEENS5_IJSG_SC_EEEEEEEvNS4_8identityES12_S1C_vS1D_EENS_8epilogue10collective6detail29Sm90TmaWarpSpecializedAdapterINS1G_15DefaultEpilogueISJ_SK_SK_NS1F_6thread17LinearCombinationISJ_Li1EffLNS1K_9ScaleType4KindE0ELNS_15FloatRoundStyleE2ESJ_EENS1_15EpilogueDefaultEEEEEvvEEEEvNT_6ParamsE:
[----:B------:R-:W0:Y:S02]  /*0000*/  LDC R1, c[0x0][0x28] ;  /* 0x00000a00ff017b82 */ /* 0x000e240000000800 */
[----:B0-----:R-:W-:Y:S01]  /*0010*/  VIADD R1, R1, 0xfffffff8 ;  /* 0xfffffff801017836 */ /* 0x001fe20000000000 */
[----:B------:R-:W0:Y:S01]  /*0020*/  S2R R4, SR_TID.X ;  /* 0x0000000000047919 */ /* 0x000e220000002100 */
[----:B------:R-:W-:Y:S01]  /*0030*/  ELECT P0, URZ, PT ;  /* 0x00000000003f782f */ /* 0x000fe20003800000 */
[----:B------:R-:W-:Y:S01]  /*0040*/  BSSY B0, `(.L_x_0) ;  /* 0x000000f000007945 */ /* 0x000fe20003800000 */
[--C-:B0-----:R-:W-:Y:S02]  /*0050*/  SHF.R.U32.HI R0, RZ, 0x5, R4.reuse ;  /* 0x00000005ff007819 */ /* 0x101fe40000011604 */
[----:B------:R-:W-:-:S03]  /*0060*/  SHF.R.U32.HI R7, RZ, 0x7, R4 ;  /* 0x00000007ff077819 */ /* 0x000fc60000011604 */
[----:B------:R-:W0:Y:S04]  /*0070*/  SHFL.IDX PT, R2, R0, RZ, 0x1f ;  /* 0x00001fff00027589 */ /* 0x000e2800000e0000 */
[----:B------:R1:W2:Y:S01]  /*0080*/  SHFL.IDX PT, R10, R7, RZ, 0x1f ;  /* 0x00001fff070a7589 */ /* 0x0002a200000e0000 */
[----:B0-----:R-:W-:-:S13]  /*0090*/  ISETP.NE.OR P0, PT, R2, RZ, !P0 ;  /* 0x000000ff0200720c */ /* 0x001fda0004705670 */
[----:B-12---:R-:W-:Y:S05]  /*00a0*/  @P0 BRA `(.L_x_1) ;  /* 0x0000000000200947 */ /* 0x006fea0003800000 */
[----:B------:R-:W-:Y:S02]  /*00b0*/  ULDC.64 UR4, c[0x0][0x198] ;  /* 0x0000660000047ab9 */ /* 0x000fe40000000a00 */
[----:B------:R-:W-:Y:S02]  /*00c0*/  UIADD3 UR6, UP0, UR4, 0xf0, URZ ;  /* 0x000000f004067890 */ /* 0x000fe4000ff1e03f */
[----:B------:R-:W-:Y:S02]  /*00d0*/  UIADD3 UR4, UP1, UR4, 0x1f0, URZ ;  /* 0x000001f004047890 */ /* 0x000fe4000ff3e03f */
[----:B------:R-:W-:Y:S02]  /*00e0*/  UIADD3.X UR7, URZ, UR5, URZ, UP0, !UPT ;  /* 0x000000053f077290 */ /* 0x000fe400087fe43f */
[----:B------:R-:W-:-:S07]  /*00f0*/  UIADD3.X UR5, URZ, UR5, URZ, UP1, !UPT ;  /* 0x000000053f057290 */ /* 0x000fce0008ffe43f */
[----:B------:R0:W-:Y:S02]  /*0100*/  UTMACCTL.PF [UR6] ;  /* 0x00000000060079b9 */ /* 0x0001e40008040000 */
[----:B------:R0:W-:Y:S02]  /*0110*/  UTMACCTL.PF [UR4] ;  /* 0x00000000040079b9 */ /* 0x0001e40008040000 */
[----:B0-----:R-:W-:Y:S01]  /*0120*/  NOP ;  /* 0x0000000000007918 */ /* 0x001fe20000000000 */
.L_x_1:
[----:B------:R-:W-:Y:S05]  /*0130*/  BSYNC B0 ;  /* 0x0000000000007941 */ /* 0x000fea0003800000 */
.L_x_0:
[----:B------:R-:W0:Y:S02]  /*0140*/  SHFL.IDX PT, R9, R0, RZ, 0x1f ;  /* 0x00001fff00097589 */ /* 0x000e2400000e0000 */
[----:B0-----:R-:W-:-:S13]  /*0150*/  ISETP.NE.AND P0, PT, R9, RZ, PT ;  /* 0x000000ff0900720c */ /* 0x001fda0003f05270 */
[----:B------:R-:W-:Y:S05]  /*0160*/  @P0 BRA `(.L_x_2) ;  /* 0x0000000000600947 */ /* 0x000fea0003800000 */
[----:B------:R-:W0:Y:S01]  /*0170*/  S2UR UR8, SR_CgaCtaId ;  /* 0x00000000000879c3 */ /* 0x000e220000008800 */
[----:B------:R-:W-:Y:S01]  /*0180*/  UMOV UR4, 0x400 ;  /* 0x0000040000047882 */ /* 0x000fe20000000000 */
[----:B------:R-:W-:Y:S01]  /*0190*/  UMOV UR5, 0x1 ;  /* 0x0000000100057882 */ /* 0x000fe20000000000 */
[----:B------:R-:W-:Y:S01]  /*01a0*/  UMOV UR6, 0x3 ;  /* 0x0000000300067882 */ /* 0x000fe20000000000 */
[----:B------:R-:W-:Y:S01]  /*01b0*/  ELECT P0, URZ, PT ;  /* 0x00000000003f782f */ /* 0x000fe20003800000 */
[----:B------:R-:W-:-:S04]  /*01c0*/  UIADD3 UR6, -UR6, 0x100000, URZ ;  /* 0x0010000006067890 */ /* 0x000fc8000fffe13f */
[----:B------:R-:W-:Y:S02]  /*01d0*/  USHF.L.U32 UR7, UR6, 0xb, URZ ;  /* 0x0000000b06077899 */ /* 0x000fe4000800063f */
[----:B------:R-:W-:Y:S02]  /*01e0*/  USHF.L.U32 UR6, UR6, 0x1, URZ ;  /* 0x0000000106067899 */ /* 0x000fe4000800063f */
[----:B0-----:R-:W-:Y:S02]  /*01f0*/  ULEA UR8, UR8, UR4, 0x18 ;  /* 0x0000000408087291 */ /* 0x001fe4000f8ec03f */
[----:B------:R-:W-:-:S04]  /*0200*/  UIADD3 UR4, -UR5, 0x100000, URZ ;  /* 0x0010000005047890 */ /* 0x000fc8000fffe13f */
[----:B------:R-:W-:Y:S02]  /*0210*/  USHF.L.U32 UR5, UR4, 0xb, URZ ;  /* 0x0000000b04057899 */ /* 0x000fe4000800063f */
[----:B------:R-:W-:Y:S01]  /*0220*/  USHF.L.U32 UR4, UR4, 0x1, URZ ;  /* 0x0000000104047899 */ /* 0x000fe2000800063f */
[----:B------:R-:W0:Y:S11]  /*0230*/  FENCE.VIEW.ASYNC.S ;  /* 0x00000000000073c6 */ /* 0x000e360000000000 */
[----:B0-----:R0:W1:Y:S01]  /*0240*/  SYNCS.EXCH.64 URZ, [UR8], UR4 ;  /* 0x00000004083f75b2 */ /* 0x0010620008000100 */
[----:B------:R0:W2:Y:S01]  /*0250*/  SYNCS.EXCH.64 URZ, [UR8+0x28], UR6 ;  /* 0x00002806083f75b2 */ /* 0x0000a20008000100 */
[----:B------:R0:W3:Y:S01]  /*0260*/  SYNCS.EXCH.64 URZ, [UR8+0x8], UR4 ;  /* 0x00000804083f75b2 */ /* 0x0000e20008000100 */
[----:B------:R0:W4:Y:S01]  /*0270*/  SYNCS.EXCH.64 URZ, [UR8+0x30], UR6 ;  /* 0x00003006083f75b2 */ /* 0x0001220008000100 */
[----:B------:R0:W0:Y:S01]  /*0280*/  SYNCS.EXCH.64 URZ, [UR8+0x10], UR4 ;  /* 0x00001004083f75b2 */ /* 0x0000220008000100 */
[----:B------:R0:W0:Y:S01]  /*0290*/  SYNCS.EXCH.64 URZ, [UR8+0x38], UR6 ;  /* 0x00003806083f75b2 */ /* 0x0000220008000100 */
[----:B------:R0:W0:Y:S01]  /*02a0*/  SYNCS.EXCH.64 URZ, [UR8+0x18], UR4 ;  /* 0x00001804083f75b2 */ /* 0x0000220008000100 */
[----:B------:R0:W0:Y:S01]  /*02b0*/  SYNCS.EXCH.64 URZ, [UR8+0x40], UR6 ;  /* 0x00004006083f75b2 */ /* 0x0000220008000100 */
[----:B------:R0:W0:Y:S01]  /*02c0*/  SYNCS.EXCH.64 URZ, [UR8+0x20], UR4 ;  /* 0x00002004083f75b2 */ /* 0x0000220008000100 */
[----:B------:R0:W0:Y:S01]  /*02d0*/  SYNCS.EXCH.64 URZ, [UR8+0x48], UR6 ;  /* 0x00004806083f75b2 */ /* 0x0000220008000100 */
[----:B------:R-:W-:Y:S01]  /*02e0*/  NOP ;  /* 0x0000000000007918 */ /* 0x000fe20000000000 */
.L_x_2:
[----:B------:R-:W5:Y:S01]  /*02f0*/  SHFL.IDX PT, R12, R0, RZ, 0x1f ;  /* 0x00001fff000c7589 */ /* 0x000f6200000e0000 */
[----:B------:R-:W1:Y:S01]  /*0300*/  S2UR UR12, SR_CTAID.X ;  /* 0x00000000000c79c3 */ /* 0x000e620000002500 */
[----:B------:R-:W-:Y:S02]  /*0310*/  SHF.R.S32.HI R3, RZ, 0x1f, R4 ;  /* 0x0000001fff037819 */ /* 0x000fe40000011404 */
[----:B------:R-:W-:Y:S01]  /*0320*/  ELECT P0, URZ, PT ;  /* 0x00000000003f782f */ /* 0x000fe20003800000 */
[----:B------:R-:W2:Y:S01]  /*0330*/  SHFL.IDX PT, R11, R0, RZ, 0x1f ;  /* 0x00001fff000b7589 */ /* 0x000ea200000e0000 */
[----:B0-----:R-:W-:Y:S01]  /*0340*/  ULDC UR4, c[0x0][0x150] ;  /* 0x0000540000047ab9 */ /* 0x001fe20000000800 */
[----:B------:R-:W-:Y:S02]  /*0350*/  LEA.HI R3, R3, R4, RZ, 0x7 ;  /* 0x0000000403037211 */ /* 0x000fe400078f38ff */
[----:B------:R-:W-:Y:S01]  /*0360*/  ELECT P1, URZ, PT ;  /* 0x00000000003f782f */ /* 0x000fe20003820000 */
[----:B------:R-:W0:Y:S01]  /*0370*/  S2R R6, SR_CTAID.Y ;  /* 0x0000000000067919 */ /* 0x000e220000002600 */
[----:B------:R-:W3:Y:S01]  /*0380*/  LDC R14, c[0x0][0x144] ;  /* 0x00005100ff0e7b82 */ /* 0x000ee20000000800 */
[----:B------:R-:W-:Y:S01]  /*0390*/  LOP3.LUT R3, R3, 0xffffff80, RZ, 0xc0, !PT ;  /* 0xffffff8003037812 */ /* 0x000fe200078ec0ff */
[----:B------:R-:W-:Y:S01]  /*03a0*/  UMOV UR11, 0x80 ;  /* 0x00000080000b7882 */ /* 0x000fe20000000000 */
[----:B------:R-:W4:Y:S01]  /*03b0*/  SHFL.IDX PT, R16, R7, RZ, 0x1f ;  /* 0x00001fff07107589 */ /* 0x000f2200000e0000 */
[----:B------:R-:W-:Y:S01]  /*03c0*/  NOP ;  /* 0x0000000000007918 */ /* 0x000fe20000000000 */
[----:B------:R-:W-:Y:S01]  /*03d0*/  NOP ;  /* 0x0000000000007918 */ /* 0x000fe20000000000 */
[----:B------:R-:W-:Y:S01]  /*03e0*/  IMAD.IADD R5, R4, 0x1, -R3 ;  /* 0x0000000104057824 */ /* 0x000fe200078e0a03 */
[C---:B------:R-:W-:Y:S01]  /*03f0*/  ISETP.NE.AND P4, PT, R10.reuse, RZ, PT ;  /* 0x000000ff0a00720c */ /* 0x040fe20003f85270 */
[----:B------:R-:W4:Y:S01]  /*0400*/  LDC R15, c[0x0][0x140] ;  /* 0x00005000ff0f7b82 */ /* 0x000f220000000800 */
[----:B------:R-:W-:-:S02]  /*0410*/  VIADD R36, R10, 0xffffffff ;  /* 0xffffffff0a247836 */ /* 0x000fc40000000000 */
[----:B------:R-:W-:Y:S01]  /*0420*/  SHF.R.S32.HI R8, RZ, 0x1f, R5 ;  /* 0x0000001fff087819 */ /* 0x000fe20000011405 */
[----:B------:R-:W-:Y:S02]  /*0430*/  IMAD.MOV.U32 R89, RZ, RZ, 0x1 ;  /* 0x00000001ff597424 */ /* 0x000fe400078e00ff */
[----:B------:R-:W-:Y:S02]  /*0440*/  ISETP.GE.U32.AND P6, PT, R36, 0x2, PT ;  /* 0x000000022400780c */ /* 0x000fe40003fc6070 */
[----:B-----5:R-:W-:Y:S01]  /*0450*/  ISETP.NE.OR P0, PT, R12, RZ, !P0 ;  /* 0x000000ff0c00720c */ /* 0x020fe20004705670 */
[----:B------:R-:W5:Y:S01]  /*0460*/  LDC R25, c[0x0][0x148] ;  /* 0x00005200ff197b82 */ /* 0x000f620000000800 */
[----:B-1----:R-:W-:Y:S02]  /*0470*/  I2FP.F32.U32 R12, UR12 ;  /* 0x0000000c000c7c45 */ /* 0x002fe40008201000 */
[----:B------:R-:W-:Y:S02]  /*0480*/  LEA.HI R3, R8, R5, RZ, 0x3 ;  /* 0x0000000508037211 */ /* 0x000fe400078f18ff */
[----:B--2---:R-:W-:Y:S01]  /*0490*/  ISETP.NE.OR P1, PT, R11, RZ, !P1 ;  /* 0x000000ff0b00720c */ /* 0x004fe20004f25670 */
[----:B------:R-:W-:Y:S01]  /*04a0*/  FMUL R13, R12, UR4 ;  /* 0x000000040c0d7c20 */ /* 0x000fe20008400000 */
[--C-:B------:R-:W-:Y:S01]  /*04b0*/  SHF.R.S32.HI R0, RZ, 0x3, R3.reuse ;  /* 0x00000003ff007819 */ /* 0x100fe20000011403 */
[----:B------:R-:W-:Y:S01]  /*04c0*/  ULDC UR4, c[0x0][0x154] ;  /* 0x0000550000047ab9 */ /* 0x000fe20000000800 */
[----:B------:R-:W-:-:S02]  /*04d0*/  SHF.R.S32.HI R3, RZ, 0x1f, R3 ;  /* 0x0000001fff037819 */ /* 0x000fc40000011403 */
[----:B------:R-:W-:Y:S01]  /*04e0*/  SHF.R.S32.HI R12, RZ, 0x1f, R9 ;  /* 0x0000001fff0c7819 */ /* 0x000fe20000011409 */
[----:B------:R-:W1:Y:S01]  /*04f0*/  F2I.U32.TRUNC.NTZ R13, R13 ;  /* 0x0000000d000d7305 */ /* 0x000e62000020f000 */
[----:B------:R-:W-:Y:S01]  /*0500*/  LEA.HI R11, R3, R0, RZ, 0x2 ;  /* 0x00000000030b7211 */ /* 0x000fe200078f10ff */
[----:B------:R-:W-:Y:S01]  /*0510*/  VOTEU.ALL UP1, P0 ;  /* 0x00000000003f7886 */ /* 0x000fe20000020000 */
[----:B------:R-:W-:Y:S01]  /*0520*/  LEA.HI R12, R12, R9, RZ, 0x2 ;  /* 0x000000090c0c7211 */ /* 0x000fe200078f10ff */
[----:B------:R-:W-:Y:S01]  /*0530*/  VOTEU.ALL UP0, P0 ;  /* 0x00000000003f7886 */ /* 0x000fe20000000000 */
[----:B------:R-:W-:Y:S01]  /*0540*/  SHF.R.S32.HI R3, RZ, 0x1f, R2 ;  /* 0x0000001fff037819 */ /* 0x000fe20000011402 */
[----:B------:R-:W-:Y:S01]  /*0550*/  VOTEU.ALL UP2, P1 ;  /* 0x00000000003f7886 */ /* 0x000fe20000840000 */
[----:B------:R-:W-:Y:S01]  /*0560*/  LOP3.LUT R11, R11, 0xfffffffc, RZ, 0xc0, !PT ;  /* 0xfffffffc0b0b7812 */ /* 0x000fe200078ec0ff */
[----:B------:R-:W2:Y:S01]  /*0570*/  @!UP1 S2UR UR7, SR_CgaCtaId ;  /* 0x00000000000799c3 */ /* 0x000ea20000008800 */
[----:B------:R-:W-:Y:S01]  /*0580*/  LOP3.LUT R12, R12, 0x3ffffffc, RZ, 0xc0, !PT ;  /* 0x3ffffffc0c0c7812 */ /* 0x000fe200078ec0ff */
[----:B------:R-:W-:Y:S01]  /*0590*/  @!UP1 UMOV UR6, 0x400 ;  /* 0x0000040000069882 */ /* 0x000fe20000000000 */
[----:B------:R-:W-:Y:S01]  /*05a0*/  LEA.HI R3, R3, R2, RZ, 0x2 ;  /* 0x0000000203037211 */ /* 0x000fe200078f10ff */
[----:B------:R-:W-:Y:S01]  /*05b0*/  IMAD.IADD R11, R0, 0x1, -R11 ;  /* 0x00000001000b7824 */ /* 0x000fe200078e0a0b */
[----:B------:R-:W-:Y:S01]  /*05c0*/  @!UP2 UMOV UR9, 0x400 ;  /* 0x000004000009a882 */ /* 0x000fe20000000000 */
[----:B------:R-:W-:Y:S01]  /*05d0*/  IMAD.IADD R12, R9, 0x1, -R12 ;  /* 0x00000001090c7824 */ /* 0x000fe200078e0a0c */
[----:B------:R-:W-:Y:S01]  /*05e0*/  LOP3.LUT R3, R3, 0xfffffffc, RZ, 0xc0, !PT ;  /* 0xfffffffc03037812 */ /* 0x000fe200078ec0ff */
[----:B------:R-:W5:Y:S01]  /*05f0*/  @!UP2 S2UR UR10, SR_CgaCtaId ;  /* 0x00000000000aa9c3 */ /* 0x000f620000008800 */
[----:B-1----:R-:W-:Y:S01]  /*0600*/  IMAD.MOV R13, RZ, RZ, -R13 ;  /* 0x000000ffff0d7224 */ /* 0x002fe200078e0a0d */
[----:B------:R-:W-:Y:S01]  /*0610*/  VOTEU.ALL UP3, P1 ;  /* 0x00000000003f7886 */ /* 0x000fe20000860000 */
[----:B------:R-:W-:Y:S01]  /*0620*/  IMAD R11, R12, 0x4, R11 ;  /* 0x000000040c0b7824 */ /* 0x000fe200078e020b */
[----:B------:R-:W-:Y:S01]  /*0630*/  VOTEU.ALL UP4, P1 ;  /* 0x00000000003f7886 */ /* 0x000fe20000880000 */
[----:B------:R-:W-:Y:S01]  /*0640*/  IMAD.IADD R9, R2, 0x1, -R3 ;  /* 0x0000000102097824 */ /* 0x000fe200078e0a03 */
[----:B0-----:R-:W-:Y:S01]  /*0650*/  I2FP.F32.U32 R2, R6 ;  /* 0x0000000600027245 */ /* 0x001fe20000201000 */
[----:B---3--:R-:W-:Y:S01]  /*0660*/  IMAD R21, R14, R13, UR12 ;  /* 0x0000000c0e157e24 */ /* 0x008fe2000f8e020d */
[C---:B------:R-:W-:Y:S01]  /*0670*/  LEA.HI R0, R11.reuse, R11, RZ, 0x1 ;  /* 0x0000000b0b007211 */ /* 0x040fe200078f08ff */
[C---:B------:R-:W-:Y:S01]  /*0680*/  IMAD.SHL.U32 R88, R11.reuse, 0x4, RZ ;  /* 0x000000040b587824 */ /* 0x040fe200078e00ff */
[----:B------:R-:W-:Y:S01]  /*0690*/  VOTEU.ALL UP5, P1 ;  /* 0x00000000003f7886 */ /* 0x000fe200008a0000 */
[----:B------:R-:W-:Y:S01]  /*06a0*/  FMUL R2, R2, UR4 ;  /* 0x0000000402027c20 */ /* 0x000fe20008400000 */
[----:B------:R-:W-:Y:S01]  /*06b0*/  LOP3.LUT R0, R0, 0xfffffffe, RZ, 0xc0, !PT ;  /* 0xfffffffe00007812 */ /* 0x000fe200078ec0ff */
[----:B------:R-:W-:Y:S01]  /*06c0*/  UMOV UR4, 0x20 ;  /* 0x0000002000047882 */ /* 0x000fe20000000000 */
[----:B------:R-:W-:Y:S01]  /*06d0*/  LOP3.LUT R88, R11, 0xc, R88, 0x78, !PT ;  /* 0x0000000c0b587812 */ /* 0x000fe200078e7858 */
[----:B------:R-:W-:-:S04]  /*06e0*/  @!UP1 UIADD3 UR4, -UR4, 0x100000, URZ ;  /* 0x0010000004049890 */ /* 0x000fc8000fffe13f */
[----:B------:R-:W-:Y:S02]  /*06f0*/  @!UP1 USHF.L.U32 UR5, UR4, 0xb, URZ ;  /* 0x0000000b04059899 */ /* 0x000fe4000800063f */
[----:B------:R-:W-:Y:S01]  /*0700*/  @!UP1 USHF.L.U32 UR4, UR4, 0x1, URZ ;  /* 0x0000000104049899 */ /* 0x000fe2000800063f */
[----:B----4-:R-:W-:Y:S01]  /*0710*/  ISETP.EQ.U32.AND P2, PT, R15, 0x1, PT ;  /* 0x000000010f00780c */ /* 0x010fe20003f42070 */
[----:B------:R-:W-:Y:S01]  /*0720*/  IMAD.IADD R0, R11, 0x1, -R0 ;  /* 0x000000010b007824 */ /* 0x000fe200078e0a00 */
[----:B------:R-:W0:Y:S01]  /*0730*/  F2I.U32.TRUNC.NTZ R2, R2 ;  /* 0x0000000200027305 */ /* 0x000e22000020f000 */
[----:B--2---:R-:W-:Y:S01]  /*0740*/  @!UP1 ULEA UR8, UR7, UR6, 0x18 ;  /* 0x0000000607089291 */ /* 0x004fe2000f8ec03f */
[----:B------:R-:W-:Y:S01]  /*0750*/  R2UR UR43, R16 ;  /* 0x00000000102b72ca */ /* 0x000fe200000e0000 */
[----:B------:R-:W-:-:S04]  /*0760*/  @!UP2 UIADD3 UR6, -UR11, 0x100000, URZ ;  /* 0x001000000b06a890 */ /* 0x000fc8000fffe13f */
[----:B------:R-:W-:Y:S02]  /*0770*/  @!UP2 USHF.L.U32 UR7, UR6, 0xb, URZ ;  /* 0x0000000b0607a899 */ /* 0x000fe4000800063f */
[----:B------:R-:W-:Y:S01]  /*0780*/  @!UP2 USHF.L.U32 UR6, UR6, 0x1, URZ ;  /* 0x000000010606a899 */ /* 0x000fe2000800063f */
[----:B------:R-:W-:Y:S01]  /*0790*/  ISETP.NE.AND P3, PT, R0, R21, PT ;  /* 0x000000150000720c */ /* 0x000fe20003f65270 */
[----:B------:R-:W-:Y:S01]  /*07a0*/  VOTEU.ALL UP1, P0 ;  /* 0x00000000003f7886 */ /* 0x000fe20000020000 */
[----:B-----5:R-:W-:Y:S01]  /*07b0*/  @!UP2 ULEA UR9, UR10, UR9, 0x18 ;  /* 0x000000090a09a291 */ /* 0x020fe2000f8ec03f */
[----:B------:R-:W-:Y:S01]  /*07c0*/  LOP3.LUT P0, RZ, R5, 0x7, RZ, 0xc0, !PT ;  /* 0x0000000705ff7812 */ /* 0x000fe2000780c0ff */
[----:B------:R-:W-:Y:S01]  /*07d0*/  VOTEU.ALL UP2, P1 ;  /* 0x00000000003f7886 */ /* 0x000fe20000840000 */
[----:B------:R-:W-:Y:S02]  /*07e0*/  ISETP.NE.AND P1, PT, R9, 0x3, PT ;  /* 0x000000030900780c */ /* 0x000fe40003f25270 */
[----:B------:R-:W-:-:S02]  /*07f0*/  ISETP.LT.U32.AND P0, PT, R88, 0x4, !P0 ;  /* 0x000000045800780c */ /* 0x000fc40004701070 */
[----:B------:R-:W-:Y:S01]  /*0800*/  ISETP.EQ.OR P1, PT, R9, RZ, !P1 ;  /* 0x000000ff0900720c */ /* 0x000fe20004f22670 */
[----:B------:R-:W1:Y:S02]  /*0810*/  FENCE.VIEW.ASYNC.S ;  /* 0x00000000000073c6 */ /* 0x000e640000000000 */
[----:B-1----:R1:W2:Y:S01]  /*0820*/  @!UP0 SYNCS.EXCH.64 URZ, [UR8+0x80], UR4 ;  /* 0x00008004083f85b2 */ /* 0x0022a20008000100 */
[----:B0-----:R-:W-:Y:S01]  /*0830*/  IMAD.MOV R20, RZ, RZ, -R2 ;  /* 0x000000ffff147224 */ /* 0x001fe200078e0a02 */
[----:B------:R-:W-:-:S03]  /*0840*/  @P3 LEA.HI R0, R88, R88, RZ, 0x1 ;  /* 0x0000005858003211 */ /* 0x000fc600078f08ff */
[----:B------:R-:W-:Y:S01]  /*0850*/  IMAD R3, R25, R20, R6 ;  /* 0x0000001419037224 */ /* 0x000fe200078e0206 */
[----:B------:R-:W-:Y:S02]  /*0860*/  ISETP.EQ.AND P1, PT, R10, RZ, P1 ;  /* 0x000000ff0a00720c */ /* 0x000fe40000f22270 */
[----:B------:R-:W-:Y:S02]  /*0870*/  @P3 SHF.R.S32.HI R0, RZ, 0x1, R0 ;  /* 0x00000001ff003819 */ /* 0x000fe40000011400 */
[----:B------:R-:W-:Y:S02]  /*0880*/  SEL R23, RZ, 0x1, !P1 ;  /* 0x00000001ff177807 */ /* 0x000fe40004800000 */
[----:B------:R-:W-:Y:S02]  /*0890*/  @P3 ISETP.NE.AND P5, PT, R0, R3, PT ;  /* 0x000000030000320c */ /* 0x000fe40003fa5270 */
[----:B------:R-:W-:Y:S01]  /*08a0*/  SEL R0, RZ, 0x1, !P0 ;  /* 0x00000001ff007807 */ /* 0x000fe20004000000 */
[----:B------:R1:W0:Y:S01]  /*08b0*/  @!UP1 SYNCS.EXCH.64 URZ, [UR8+0x88], UR4 ;  /* 0x00008804083f95b2 */ /* 0x0002220008000100 */
[----:B------:R-:W-:Y:S01]  /*08c0*/  NOP ;  /* 0x0000000000007918 */ /* 0x000fe20000000000 */
[----:B------:R-:W-:-:S02]  /*08d0*/  @P3 SEL R89, RZ, 0x1, P5 ;  /* 0x00000001ff593807 */ /* 0x000fc40002800000 */
[----:B------:R-:W-:Y:S02]  /*08e0*/  SEL R23, R23, 0x2, P6 ;  /* 0x0000000217177807 */ /* 0x000fe40003000000 */
[----:B------:R-:W-:Y:S01]  /*08f0*/  LOP3.LUT R89, R89, R0, RZ, 0xc0, !PT ;  /* 0x0000000059597212 */ /* 0x000fe200078ec0ff */
[----:B------:R1:W3:Y:S01]  /*0900*/  @!UP2 SYNCS.EXCH.64 URZ, [UR9+0x60], UR6 ;  /* 0x00006006093fa5b2 */ /* 0x0002e20008000100 */
[----:B------:R1:W4:Y:S01]  /*0910*/  @!UP3 SYNCS.EXCH.64 URZ, [UR9+0x68], UR6 ;  /* 0x00006806093fb5b2 */ /* 0x0003220008000100 */
[----:B------:R1:W0:Y:S01]  /*0920*/  @!UP4 SYNCS.EXCH.64 URZ, [UR9+0x70], UR6 ;  /* 0x00007006093fc5b2 */ /* 0x0002220008000100 */
[----:B------:R1:W0:Y:S01]  /*0930*/  @!UP5 SYNCS.EXCH.64 URZ, [UR9+0x78], UR6 ;  /* 0x00007806093fd5b2 */ /* 0x0002220008000100 */
[----:B------:R-:W-:Y:S01]  /*0940*/  NOP ;  /* 0x0000000000007918 */ /* 0x000fe20000000000 */
[----:B-12---:R-:W-:Y:S05]  /*0950*/  @!P2 BRA `(.L_x_3) ;  /* 0x000000000008a947 */ /* 0x006fea0003800000 */
[----:B0--34-:R-:W-:Y:S01]  /*0960*/  UCGABAR_ARV ;  /* 0x00000000000079c7 */ /* 0x019fe20008000000 */
[----:B------:R-:W-:Y:S05]  /*0970*/  BRA `(.L_x_4) ;  /* 0x0000000000047947 */ /* 0x000fea0003800000 */
.L_x_3:
[----:B0--34-:R-:W-:Y:S01]  /*0980*/  NOP ;  /* 0x0000000000007918 */ /* 0x019fe20000000000 */
.L_x_4:
[----:B------:R-:W-:Y:S01]  /*0990*/  ULDC.64 UR4, c[0x0][0x598] ;  /* 0x0001660000047ab9 */ /* 0x000fe20000000a00 */
[----:B------:R-:W-:Y:S01]  /*09a0*/  ULDC.64 UR36, c[0x0][0x208] ;  /* 0x0000820000247ab9 */ /* 0x000fe20000000a00 */
[----:B------:R-:W-:-:S04]  /*09b0*/  ISETP.NE.U32.AND P0, PT, RZ, UR4, PT ;  /* 0x00000004ff007c0c */ /* 0x000fc8000bf05070 */
[----:B------:R-:W-:-:S13]  /*09c0*/  ISETP.NE.AND.EX P0, PT, RZ, UR5, PT, P0 ;  /* 0x00000005ff007c0c */ /* 0x000fda000bf05300 */
[----:B------:R-:W-:Y:S05]  /*09d0*/  @!P0 BRA `(.L_x_5) ;  /* 0x00000000001c8947 */ /* 0x000fea0003800000 */
[----:B------:R-:W0:Y:S02]  /*09e0*/  LDC.64 R2, c[0x0][0x598] ;  /* 0x00016600ff027b82 */ /* 0x000e240000000a00 */
[----:B0-----:R-:W2:Y:S02]  /*09f0*/  LDG.E.64 R2, desc[UR36][R2.64] ;  /* 0x0000002402027981 */ /* 0x001ea4000c1e1b00 */
[----:B--2---:R-:W-:-:S04]  /*0a00*/  ISETP.NE.U32.AND P0, PT, R2, RZ, PT ;  /* 0x000000ff0200720c */ /* 0x004fc80003f05070 */
[----:B------:R-:W-:-:S13]  /*0a10*/  ISETP.NE.AND.EX P0, PT, R3, RZ, PT, P0 ;  /* 0x000000ff0300720c */ /* 0x000fda0003f05300 */
[----:B------:R-:W-:Y:S05]  /*0a20*/  @!P0 BRA `(.L_x_5) ;  /* 0x0000000000088947 */ /* 0x000fea0003800000 */
[----:B------:R0:W5:Y:S01]  /*0a30*/  LD.E R90, desc[UR36][R2.64] ;  /* 0x00000024025a7980 */ /* 0x000162000c101900 */
[----:B------:R-:W-:Y:S05]  /*0a40*/  BRA `(.L_x_6) ;  /* 0x0000000000247947 */ /* 0x000fea0003800000 */
.L_x_5:
[----:B------:R-:W-:Y:S02]  /*0a50*/  ULDC.64 UR4, c[0x0][0x588] ;  /* 0x0001620000047ab9 */ /* 0x000fe40000000a00 */
[----:B------:R-:W-:-:S04]  /*0a60*/  ISETP.NE.U32.AND P0, PT, RZ, UR4, PT ;  /* 0x00000004ff007c0c */ /* 0x000fc8000bf05070 */
[----:B------:R-:W-:-:S13]  /*0a70*/  ISETP.NE.AND.EX P0, PT, RZ, UR5, PT, P0 ;  /* 0x00000005ff007c0c */ /* 0x000fda000bf05300 */
[----:B------:R-:W-:Y:S05]  /*0a80*/  @!P0 BRA `(.L_x_7) ;  /* 0x00000000000c8947 */ /* 0x000fea0003800000 */
[----:B------:R-:W0:Y:S02]  /*0a90*/  LDC.64 R90, c[0x0][0x588] ;  /* 0x00016200ff5a7b82 */ /* 0x000e240000000a00 */
[----:B0-----:R1:W5:Y:S01]  /*0aa0*/  LDG.E R90, desc[UR36][R90.64] ;  /* 0x000000245a5a7981 */ /* 0x001362000c1e1900 */
[----:B------:R-:W-:Y:S05]  /*0ab0*/  BRA `(.L_x_6) ;  /* 0x0000000000087947 */ /* 0x000fea0003800000 */
.L_x_7:
[----:B------:R-:W-:Y:S02]  /*0ac0*/  ULDC UR4, c[0x0][0x580] ;  /* 0x0001600000047ab9 */ /* 0x000fe40000000800 */
[----:B------:R-:W-:-:S07]  /*0ad0*/  IMAD.U32 R90, RZ, RZ, UR4 ;  /* 0x00000004ff5a7e24 */ /* 0x000fce000f8e00ff */
.L_x_6:
[----:B------:R-:W-:Y:S02]  /*0ae0*/  ULDC.64 UR4, c[0x0][0x5a0] ;  /* 0x0001680000047ab9 */ /* 0x000fe40000000a00 */
[----:B------:R-:W-:-:S04]  /*0af0*/  ISETP.NE.U32.AND P0, PT, RZ, UR4, PT ;  /* 0x00000004ff007c0c */ /* 0x000fc8000bf05070 */
[----:B------:R-:W-:-:S13]  /*0b00*/  ISETP.NE.AND.EX P0, PT, RZ, UR5, PT, P0 ;  /* 0x00000005ff007c0c */ /* 0x000fda000bf05300 */
[----:B------:R-:W-:Y:S05]  /*0b10*/  @!P0 BRA `(.L_x_8) ;  /* 0x00000000001c8947 */ /* 0x000fea0003800000 */
[----:B0-----:R-:W0:Y:S02]  /*0b20*/  LDC.64 R2, c[0x0][0x5a0] ;  /* 0x00016800ff027b82 */ /* 0x001e240000000a00 */
[----:B0-----:R-:W2:Y:S02]  /*0b30*/  LDG.E.64 R2, desc[UR36][R2.64] ;  /* 0x0000002402027981 */ /* 0x001ea4000c1e1b00 */
[----:B--2---:R-:W-:-:S04]  /*0b40*/  ISETP.NE.U32.AND P0, PT, R2, RZ, PT ;  /* 0x000000ff0200720c */ /* 0x004fc80003f05070 */
[----:B------:R-:W-:-:S13]  /*0b50*/  ISETP.NE.AND.EX P0, PT, R3, RZ, PT, P0 ;  /* 0x000000ff0300720c */ /* 0x000fda0003f05300 */
[----:B------:R-:W-:Y:S05]  /*0b60*/  @!P0 BRA `(.L_x_8) ;  /* 0x0000000000088947 */ /* 0x000fea0003800000 */
[----:B-1----:R0:W5:Y:S01]  /*0b70*/  LD.E R91, desc[UR36][R2.64] ;  /* 0x00000024025b7980 */ /* 0x002162000c101900 */
[----:B------:R-:W-:Y:S05]  /*0b80*/  BRA `(.L_x_9) ;  /* 0x0000000000247947 */ /* 0x000fea0003800000 */
.L_x_8:
[----:B------:R-:W-:Y:S02]  /*0b90*/  ULDC.64 UR4, c[0x0][0x590] ;  /* 0x0001640000047ab9 */ /* 0x000fe40000000a00 */
[----:B------:R-:W-:-:S04]  /*0ba0*/  ISETP.NE.U32.AND P0, PT, RZ, UR4, PT ;  /* 0x00000004ff007c0c */ /* 0x000fc8000bf05070 */
[----:B------:R-:W-:-:S13]  /*0bb0*/  ISETP.NE.AND.EX P0, PT, RZ, UR5, PT, P0 ;  /* 0x00000005ff007c0c */ /* 0x000fda000bf05300 */
[----:B------:R-:W-:Y:S05]  /*0bc0*/  @!P0 BRA `(.L_x_10) ;  /* 0x00000000000c8947 */ /* 0x000fea0003800000 */
[----:B0-----:R-:W1:Y:S02]  /*0bd0*/  LDC.64 R2, c[0x0][0x590] ;  /* 0x00016400ff027b82 */ /* 0x001e640000000a00 */
[----:B-1----:R1:W5:Y:S01]  /*0be0*/  LDG.E R91, desc[UR36][R2.64] ;  /* 0x00000024025b7981 */ /* 0x002362000c1e1900 */
[----:B------:R-:W-:Y:S05]  /*0bf0*/  BRA `(.L_x_9) ;  /* 0x0000000000087947 */ /* 0x000fea0003800000 */
.L_x_10:
[----:B------:R-:W-:Y:S02]  /*0c00*/  ULDC UR4, c[0x0][0x584] ;  /* 0x0001610000047ab9 */ /* 0x000fe40000000800 */
[----:B-1----:R-:W-:-:S07]  /*0c10*/  IMAD.U32 R91, RZ, RZ, UR4 ;  /* 0x00000004ff5b7e24 */ /* 0x002fce000f8e00ff */
.L_x_9:
[----:B01----:R-:W0:Y:S01]  /*0c20*/  LDC R2, c[0x0][0x65c] ;  /* 0x00019700ff027b82 */ /* 0x003e220000000800 */
[----:B------:R-:W-:Y:S01]  /*0c30*/  ULDC UR6, c[0x0][0x28c] ;  /* 0x0000a30000067ab9 */ /* 0x000fe20000000800 */
[----:B------:R-:W-:Y:S01]  /*0c40*/  ISETP.NE.AND P0, PT, R10, 0x2, PT ;  /* 0x000000020a00780c */ /* 0x000fe20003f05270 */
[----:B------:R-:W-:Y:S01]  /*0c50*/  UIADD3 UR6, UR6, 0x3f, URZ ;  /* 0x0000003f06067890 */ /* 0x000fe2000fffe03f */
[----:B------:R-:W-:Y:S01]  /*0c60*/  IMAD.U32 R10, RZ, RZ, UR12 ;  /* 0x0000000cff0a7e24 */ /* 0x000fe2000f8e00ff */
[----:B------:R-:W-:Y:S01]  /*0c70*/  UMOV UR38, URZ ;  /* 0x0000003f00267c82 */ /* 0x000fe20008000000 */
[----:B------:R-:W-:Y:S01]  /*0c80*/  UMOV UR39, URZ ;  /* 0x0000003f00277c82 */ /* 0x000fe20008000000 */
[----:B------:R-:W-:Y:S01]  /*0c90*/  USHF.R.S32.HI UR7, URZ, 0x1f, UR6 ;  /* 0x0000001f3f077899 */ /* 0x000fe20008011406 */
[----:B------:R-:W-:-:S03]  /*0ca0*/  ULDC.64 UR8, c[0x0][0x650] ;  /* 0x0001940000087ab9 */ /* 0x000fc60000000a00 */
[----:B------:R-:W-:-:S04]  /*0cb0*/  ULEA.HI UR7, UR7, UR6, URZ, 0x6 ;  /* 0x0000000607077291 */ /* 0x000fc8000f8f303f */
[----:B------:R-:W-:Y:S01]  /*0cc0*/  USHF.R.S32.HI UR40, URZ, 0x6, UR7 ;  /* 0x000000063f287899 */ /* 0x000fe20008011407 */
[----:B0-----:R-:W-:-:S13]  /*0cd0*/  ISETP.NE.AND P1, PT, R2, 0x1, PT ;  /* 0x000000010200780c */ /* 0x001fda0003f25270 */
[----:B------:R-:W0:Y:S01]  /*0ce0*/  @P1 LDC R17, c[0x0][0x10] ;  /* 0x00000400ff111b82 */ /* 0x000e220000000800 */
[----:B------:R-:W-:Y:S02]  /*0cf0*/  @P1 IMAD.MOV.U32 R7, RZ, RZ, RZ ;  /* 0x000000ffff071224 */ /* 0x000fe400078e00ff */
[----:B------:R-:W-:-:S05]  /*0d00*/  @P1 IMAD.MOV.U32 R11, RZ, RZ, RZ ;  /* 0x000000ffff0b1224 */ /* 0x000fca00078e00ff */
[----:B------:R-:W1:Y:S01]  /*0d10*/  @!P1 LDC R3, c[0x0][0xc] ;  /* 0x00000300ff039b82 */ /* 0x000e620000000800 */
[----:B------:R-:W-:Y:S01]  /*0d20*/  ULDC UR4, c[0x0][0xc] ;  /* 0x0000030000047ab9 */ /* 0x000fe20000000800 */
[----:B------:R-:W-:Y:S02]  /*0d30*/  ULDC UR5, c[0x0][0x10] ;  /* 0x0000040000057ab9 */ /* 0x000fe40000000800 */
[----:B------:R-:W-:-:S04]  /*0d40*/  UIMAD.WIDE.U32 UR4, UR4, UR5, URZ ;  /* 0x00000005040472a5 */ /* 0x000fc8000f8e003f */
[----:B------:R-:W2:Y:S01]  /*0d50*/  LDC R0, c[0x0][0x14] ;  /* 0x00000500ff007b82 */ /* 0x000ea20000000800 */
[----:B0-----:R-:W-:-:S04]  /*0d60*/  @P1 IMAD.WIDE.U32 R16, R17, UR12, R6 ;  /* 0x0000000c11101c25 */ /* 0x001fc8000f8e0006 */
[----:B------:R-:W-:Y:S02]  /*0d70*/  @P1 IMAD.IADD R17, R17, 0x1, R11 ;  /* 0x0000000111111824 */ /* 0x000fe400078e020b */
[----:B------:R-:W-:Y:S02]  /*0d80*/  IMAD.MOV.U32 R11, RZ, RZ, RZ ;  /* 0x000000ffff0b7224 */ /* 0x000fe400078e00ff */
[----:B-1----:R-:W-:-:S04]  /*0d90*/  @!P1 IMAD.WIDE.U32 R10, R6, R3, R10 ;  /* 0x00000003060a9225 */ /* 0x002fc800078e000a */
[----:B------:R-:W-:Y:S02]  /*0da0*/  @!P1 IMAD.MOV.U32 R16, RZ, RZ, R10 ;  /* 0x000000ffff109224 */ /* 0x000fe400078e000a */
[----:B--2---:R-:W-:-:S04]  /*0db0*/  IMAD.WIDE.U32 R12, R0, UR4, RZ ;  /* 0x00000004000c7c25 */ /* 0x004fc8000f8e00ff */
[----:B------:R-:W-:Y:S01]  /*0dc0*/  IMAD R3, R0, UR5, RZ ;  /* 0x0000000500037c24 */ /* 0x000fe2000f8e02ff */
[----:B------:R0:W-:Y:S01]  /*0dd0*/  STL.64 [R1], R12 ;  /* 0x0000000c01007387 */ /* 0x0001e20000100a00 */
[----:B------:R-:W-:Y:S02]  /*0de0*/  @!P1 IMAD.MOV.U32 R17, RZ, RZ, R11 ;  /* 0x000000ffff119224 */ /* 0x000fe400078e000b */
[----:B------:R-:W-:Y:S01]  /*0df0*/  IMAD.IADD R0, R13, 0x1, R3 ;  /* 0x000000010d007824 */ /* 0x000fe200078e0203 */
[----:B------:R-:W-:Y:S06]  /*0e00*/  @P0 BRA `(.L_x_11) ;  /* 0x0000000000200947 */ /* 0x000fec0003800000 */
[----:B------:R-:W-:Y:S01]  /*0e10*/  UISETP.GE.U32.AND UP0, UPT, UR40, 0x5, UPT ;  /* 0x000000052800788c */ /* 0x000fe2000bf06070 */
[----:B------:R-:W-:Y:S01]  /*0e20*/  IADD3 R16, P0, R16, R12, RZ ;  /* 0x0000000c10107210 */ /* 0x000fe20007f1e0ff */
[----:B------:R-:W-:Y:S01]  /*0e30*/  UIMAD.WIDE.U32 UR4, UR40, -0x33333333, URZ ;  /* 0xcccccccd280478a5 */ /* 0x000fe2000f8e003f */
[----:B------:R-:W-:-:S03]  /*0e40*/  UMOV UR39, URZ ;  /* 0x0000003f00277c82 */ /* 0x000fc60008000000 */
[----:B------:R-:W-:Y:S01]  /*0e50*/  USHF.R.U32.HI UR4, URZ, 0x2, UR5 ;  /* 0x000000023f047899 */ /* 0x000fe20008011605 */
[----:B------:R-:W-:-:S03]  /*0e60*/  IMAD.X R17, R0, 0x1, R17, P0 ;  /* 0x0000000100117824 */ /* 0x000fc600000e0611 */
[----:B------:R-:W-:Y:S02]  /*0e70*/  UIMAD UR38, UR4, -0x5, UR40 ;  /* 0xfffffffb042678a4 */ /* 0x000fe4000f8e0228 */
[----:B------:R-:W-:-:S12]  /*0e80*/  @UP0 ULOP3.LUT UR39, UR4, 0x1, URZ, 0xc0, !UPT ;  /* 0x0000000104270892 */ /* 0x000fd8000f8ec03f */
.L_x_11:
[----:B------:R-:W-:Y:S01]  /*0e90*/  ISETP.GE.U32.AND P0, PT, R16, UR8, PT ;  /* 0x0000000810007c0c */ /* 0x000fe2000bf06070 */
[----:B------:R-:W-:Y:S01]  /*0ea0*/  IMAD.MOV.U32 R22, RZ, RZ, -0x1 ;  /* 0xffffffffff167424 */ /* 0x000fe200078e00ff */
[----:B------:R-:W-:Y:S01]  /*0eb0*/  PRMT R3, RZ, 0x7610, R3 ;  /* 0x00007610ff037816 */ /* 0x000fe20000000003 */
[----:B------:R-:W-:Y:S01]  /*0ec0*/  IMAD.MOV.U32 R18, RZ, RZ, -0x1 ;  /* 0xffffffffff127424 */ /* 0x000fe200078e00ff */
[----:B------:R-:W-:Y:S01]  /*0ed0*/  ISETP.GE.U32.AND.EX P0, PT, R17, UR9, PT, P0 ;  /* 0x0000000911007c0c */ /* 0x000fe2000bf06100 */
[----:B------:R-:W-:-:S12]  /*0ee0*/  IMAD.MOV.U32 R19, RZ, RZ, -0x1 ;  /* 0xffffffffff137424 */ /* 0x000fd800078e00ff */
[----:B------:R-:W-:Y:S05]  /*0ef0*/  @P0 BRA `(.L_x_12) ;  /* 0x0000000400280947 */ /* 0x000fea0003800000 */
[----:B------:R-:W1:Y:S01]  /*0f00*/  LDC.64 R26, c[0x0][0x628] ;  /* 0x00018a00ff1a7b82 */ /* 0x000e620000000a00 */
[----:B------:R-:W-:Y:S02]  /*0f10*/  IMAD.MOV.U32 R10, RZ, RZ, R16 ;  /* 0x000000ffff0a7224 */ /* 0x000fe400078e0010 */
[----:B------:R-:W-:-:S05]  /*0f20*/  IMAD.MOV.U32 R11, RZ, RZ, R17 ;  /* 0x000000ffff0b7224 */ /* 0x000fca00078e0011 */
[----:B------:R-:W2:Y:S08]  /*0f30*/  LDC R18, c[0x0][0x630] ;  /* 0x00018c00ff127b82 */ /* 0x000eb00000000800 */
[----:B------:R-:W3:Y:S01]  /*0f40*/  LDC.64 R28, c[0x0][0x620] ;  /* 0x00018800ff1c7b82 */ /* 0x000ee20000000a00 */
[----:B-1----:R-:W-:-:S04]  /*0f50*/  ISETP.NE.U32.AND P0, PT, R26, RZ, PT ;  /* 0x000000ff1a00720c */ /* 0x002fc80003f05070 */
[----:B------:R-:W-:-:S13]  /*0f60*/  ISETP.NE.AND.EX P0, PT, R27, RZ, PT, P0 ;  /* 0x000000ff1b00720c */ /* 0x000fda0003f05300 */
[----:B--23--:R-:W-:Y:S05]  /*0f70*/  @!P0 BRA `(.L_x_13) ;  /* 0x0000000000288947 */ /* 0x00cfea0003800000 */
[----:B------:R-:W1:Y:S02]  /*0f80*/  LDC R3, c[0x0][0x634] ;  /* 0x00018d00ff037b82 */ /* 0x000e640000000800 */
[----:B-1----:R-:W-:-:S05]  /*0f90*/  IADD3 R3, P0, R16, R3, RZ ;  /* 0x0000000310037210 */ /* 0x002fca0007f1e0ff */
[----:B------:R-:W-:-:S04]  /*0fa0*/  IMAD.X R19, RZ, RZ, R17, P0 ;  /* 0x000000ffff137224 */ /* 0x000fc800000e0611 */
[----:B------:R-:W-:-:S04]  /*0fb0*/  IMAD.WIDE.U32 R10, R19, R26, RZ ;  /* 0x0000001a130a7225 */ /* 0x000fc800078e00ff */
[----:B0-----:R-:W-:-:S04]  /*0fc0*/  IMAD.WIDE.U32 R12, P0, R3, R27, R10 ;  /* 0x0000001b030c7225 */ /* 0x001fc8000780000a */
[----:B------:R-:W-:-:S04]  /*0fd0*/  IMAD.WIDE.U32 R10, R3, R26, RZ ;  /* 0x0000001a030a7225 */ /* 0x000fc800078e00ff */
[----:B------:R-:W-:Y:S01]  /*0fe0*/  IMAD.X R15, RZ, RZ, RZ, P0 ;  /* 0x000000ffff0f7224 */ /* 0x000fe200000e06ff */
[----:B------:R-:W-:Y:S01]  /*0ff0*/  IADD3 RZ, P0, R11, R12, RZ ;  /* 0x0000000c0bff7210 */ /* 0x000fe20007f1e0ff */
[----:B------:R-:W-:-:S04]  /*1000*/  IMAD.MOV.U32 R14, RZ, RZ, R13 ;  /* 0x000000ffff0e7224 */ /* 0x000fc800078e000d */
[----:B------:R-:W-:-:S08]  /*1010*/  IMAD.WIDE.U32.X R10, R19, R27, R14, P0 ;  /* 0x0000001b130a7225 */ /* 0x000fd000000e040e */
.L_x_13:
[----:B------:R-:W1:Y:S01]  /*1020*/  LDC.64 R32, c[0x0][0x640] ;  /* 0x00019000ff207b82 */ /* 0x000e620000000a00 */
[-CC-:B------:R-:W-:Y:S02]  /*1030*/  SHF.R.U64 R30, R10, R18.reuse, R11.reuse ;  /* 0x000000120a1e7219 */ /* 0x180fe4000000120b */
[----:B------:R-:W-:Y:S02]  /*1040*/  SHF.R.U32.HI R3, RZ, R18, R11 ;  /* 0x00000012ff037219 */ /* 0x000fe4000001160b */
[----:B0-----:R-:W-:-:S03]  /*1050*/  IADD3 R13, P0, RZ, -R30, RZ ;  /* 0x8000001eff0d7210 */ /* 0x001fc60007f1e0ff */
[----:B------:R-:W0:Y:S02]  /*1060*/  LDC R14, c[0x0][0x618] ;  /* 0x00018600ff0e7b82 */ /* 0x000e240000000800 */
[----:B------:R-:W-:Y:S02]  /*1070*/  IMAD.X R3, RZ, RZ, ~R3, P0 ;  /* 0x000000ffff037224 */ /* 0x000fe400000e0e03 */
[----:B------:R-:W-:-:S04]  /*1080*/  IMAD.WIDE.U32 R10, R13, R28, R16 ;  /* 0x0000001c0d0a7225 */ /* 0x000fc800078e0010 */
[----:B------:R-:W2:Y:S01]  /*1090*/  LDC R15, c[0x0][0x608] ;  /* 0x00018200ff0f7b82 */ /* 0x000ea20000000800 */
[----:B------:R-:W-:Y:S02]  /*10a0*/  IMAD R12, R3, R28, RZ ;  /* 0x0000001c030c7224 */ /* 0x000fe400078e02ff */
[----:B------:R-:W-:Y:S02]  /*10b0*/  IMAD.MOV.U32 R28, RZ, RZ, 0x1 ;  /* 0x00000001ff1c7424 */ /* 0x000fe400078e00ff */
[----:B------:R-:W-:Y:S02]  /*10c0*/  IMAD R3, R13, R29, R12 ;  /* 0x0000001d0d037224 */ /* 0x000fe400078e020c */
[----:B------:R-:W-:Y:S01]  /*10d0*/  IMAD.MOV.U32 R12, RZ, RZ, -0x1 ;  /* 0xffffffffff0c7424 */ /* 0x000fe200078e00ff */
[----:B------:R-:W3:Y:S01]  /*10e0*/  LDC R31, c[0x0][0x658] ;  /* 0x00019600ff1f7b82 */ /* 0x000ee20000000800 */
[----:B------:R-:W-:Y:S01]  /*10f0*/  IMAD.IADD R3, R11, 0x1, R3 ;  /* 0x000000010b037824 */ /* 0x000fe200078e0203 */
[----:B-1----:R-:W-:-:S04]  /*1100*/  ISETP.NE.U32.AND P0, PT, R32, RZ, PT ;  /* 0x000000ff2000720c */ /* 0x002fc80003f05070 */
[----:B------:R-:W-:Y:S02]  /*1110*/  ISETP.NE.AND.EX P0, PT, R33, RZ, PT, P0 ;  /* 0x000000ff2100720c */ /* 0x000fe40003f05300 */
[----:B------:R-:W1:Y:S01]  /*1120*/  LDC R24, c[0x0][0x600] ;  /* 0x00018000ff187b82 */ /* 0x000e620000000800 */
[-CC-:B0-----:R-:W-:Y:S02]  /*1130*/  SHF.R.U64 R27, R10, R14.reuse, R3.reuse ;  /* 0x0000000e0a1b7219 */ /* 0x181fe40000001203 */
[----:B------:R-:W-:-:S05]  /*1140*/  SHF.R.U32.HI R10, RZ, R14, R3 ;  /* 0x0000000eff0a7219 */ /* 0x000fca0000011603 */
[----:B------:R-:W0:Y:S01]  /*1150*/  LDC R22, c[0x0][0x648] ;  /* 0x00019200ff167b82 */ /* 0x000e220000000800 */
[-CC-:B--2---:R-:W-:Y:S02]  /*1160*/  SHF.R.U64 R35, R27, R15.reuse, R10.reuse ;  /* 0x0000000f1b237219 */ /* 0x184fe4000000120a */
[----:B------:R-:W-:-:S05]  /*1170*/  SHF.R.U32.HI R10, RZ, R15, R10 ;  /* 0x0000000fff0a7219 */ /* 0x000fca000001160a */
[----:B------:R-:W2:Y:S01]  /*1180*/  LDC R26, c[0x0][0x638] ;  /* 0x00018e00ff1a7b82 */ /* 0x000ea20000000800 */
[-CC-:B---3--:R-:W-:Y:S02]  /*1190*/  SHF.R.U64 R34, R35, R31.reuse, R10.reuse ;  /* 0x0000001f23227219 */ /* 0x188fe4000000120a */
[-C--:B------:R-:W-:Y:S02]  /*11a0*/  SHF.L.U32 R3, R12, R31.reuse, RZ ;  /* 0x0000001f0c037219 */ /* 0x080fe400000006ff */
[----:B------:R-:W-:Y:S01]  /*11b0*/  SHF.R.U32.HI R11, RZ, R31, R10 ;  /* 0x0000001fff0b7219 */ /* 0x000fe2000001160a */
[----:B------:R-:W-:Y:S01]  /*11c0*/  IMAD.MOV.U32 R10, RZ, RZ, R34 ;  /* 0x000000ffff0a7224 */ /* 0x000fe200078e0022 */
[----:B------:R-:W-:Y:S01]  /*11d0*/  LOP3.LUT R18, RZ, R3, RZ, 0x33, !PT ;  /* 0x00000003ff127212 */ /* 0x000fe200078e33ff */
[----:B------:R-:W3:Y:S01]  /*11e0*/  LDC R29, c[0x0][0x610] ;  /* 0x00018400ff1d7b82 */ /* 0x000ee20000000800 */
[----:B------:R-:W-:Y:S05]  /*11f0*/  @!P0 BRA `(.L_x_14) ;  /* 0x0000000000288947 */ /* 0x000fea0003800000 */
[----:B------:R-:W4:Y:S02]  /*1200*/  LDC R3, c[0x0][0x64c] ;  /* 0x00019300ff037b82 */ /* 0x000f240000000800 */
[----:B----4-:R-:W-:-:S05]  /*1210*/  IADD3 R3, P0, R34, R3, RZ ;  /* 0x0000000322037210 */ /* 0x010fca0007f1e0ff */
[----:B------:R-:W-:-:S04]  /*1220*/  IMAD.X R19, RZ, RZ, R11, P0 ;  /* 0x000000ffff137224 */ /* 0x000fc800000e060b */
[----:B------:R-:W-:-:S04]  /*1230*/  IMAD.WIDE.U32 R10, R19, R32, RZ ;  /* 0x00000020130a7225 */ /* 0x000fc800078e00ff */
[----:B------:R-:W-:-:S04]  /*1240*/  IMAD.WIDE.U32 R12, P0, R3, R33, R10 ;  /* 0x00000021030c7225 */ /* 0x000fc8000780000a */
[----:B------:R-:W-:-:S04]  /*1250*/  IMAD.WIDE.U32 R10, R3, R32, RZ ;  /* 0x00000020030a7225 */ /* 0x000fc800078e00ff */
[----:B------:R-:W-:Y:S01]  /*1260*/  IMAD.X R15, RZ, RZ, RZ, P0 ;  /* 0x000000ffff0f7224 */ /* 0x000fe200000e06ff */
[----:B------:R-:W-:Y:S01]  /*1270*/  IADD3 RZ, P0, R11, R12, RZ ;  /* 0x0000000c0bff7210 */ /* 0x000fe20007f1e0ff */
[----:B------:R-:W-:-:S04]  /*1280*/  IMAD.MOV.U32 R14, RZ, RZ, R13 ;  /* 0x000000ffff0e7224 */ /* 0x000fc800078e000d */
[----:B------:R-:W-:-:S08]  /*1290*/  IMAD.WIDE.U32.X R10, R19, R33, R14, P0 ;  /* 0x00000021130a7225 */ /* 0x000fd000000e040e */
.L_x_14:
[----:B0-----:R-:W-:Y:S01]  /*12a0*/  SHF.R.U64 R7, R10, R22, R11 ;  /* 0x000000160a077219 */ /* 0x001fe2000000120b */
[----:B-1----:R-:W-:Y:S01]  /*12b0*/  VIADD R10, R24, 0xffffffff ;  /* 0xffffffff180a7836 */ /* 0x002fe20000000000 */
[----:B------:R-:W-:Y:S01]  /*12c0*/  SHF.L.U32 R3, R28, R31, RZ ;  /* 0x0000001f1c037219 */ /* 0x000fe200000006ff */
[----:B------:R-:W-:Y:S01]  /*12d0*/  @P1 IMAD R21, R25, R20, R6 ;  /* 0x0000001419151224 */ /* 0x000fe200078e0206 */
[----:B------:R-:W-:Y:S01]  /*12e0*/  LOP3.LUT R18, R35, R18, RZ, 0xc0, !PT ;  /* 0x0000001223127212 */ /* 0x000fe200078ec0ff */
[----:B------:R-:W-:Y:S02]  /*12f0*/  IMAD.MOV R11, RZ, RZ, -R7 ;  /* 0x000000ffff0b7224 */ /* 0x000fe400078e0a07 */
[----:B------:R-:W-:Y:S02]  /*1300*/  IMAD.MOV.U32 R6, RZ, RZ, 0x1 ;  /* 0x00000001ff067424 */ /* 0x000fe400078e00ff */
[----:B------:R-:W-:Y:S01]  /*1310*/  IMAD R18, R3, R7, R18 ;  /* 0x0000000703127224 */ /* 0x000fe200078e0212 */
[----:B------:R-:W-:Y:S01]  /*1320*/  LOP3.LUT R7, R27, R10, RZ, 0xc0, !PT ;  /* 0x0000000a1b077212 */ /* 0x000fe200078ec0ff */
[----:B--2---:R-:W-:-:S02]  /*1330*/  IMAD R3, R11, R26, R34 ;  /* 0x0000001a0b037224 */ /* 0x004fc400078e0222 */
[----:B---3--:R-:W-:Y:S02]  /*1340*/  IMAD R22, R18, R29, R21 ;  /* 0x0000001d12167224 */ /* 0x008fe400078e0215 */
[----:B------:R-:W-:Y:S01]  /*1350*/  IMAD R7, R3, R24, R7 ;  /* 0x0000001803077224 */ /* 0x000fe200078e0207 */
[----:B------:R-:W-:Y:S01]  /*1360*/  PRMT R3, R6, 0x7610, R3 ;  /* 0x0000761006037816 */ /* 0x000fe20000000003 */
[----:B------:R-:W-:-:S03]  /*1370*/  IMAD.MOV.U32 R19, RZ, RZ, R30 ;  /* 0x000000ffff137224 */ /* 0x000fc600078e001e */
[----:B------:R-:W-:Y:S02]  /*1380*/  SEL R18, R7, R22, !P1 ;  /* 0x0000001607127207 */ /* 0x000fe40004800000 */
[----:B------:R-:W-:-:S07]  /*1390*/  SEL R22, R22, R7, !P1 ;  /* 0x0000000716167207 */ /* 0x000fce0004800000 */
.L_x_12:
[----:B------:R-:W-:Y:S05]  /*13a0*/  @!P2 BRA `(.L_x_15) ;  /* 0x00000000000ca947 */ /* 0x000fea0003800000 */
[----:B------:R-:W-:Y:S01]  /*13b0*/  UCGABAR_WAIT ;  /* 0x0000000000007dc7 */ /* 0x000fe20008000000 */
[----:B------:R-:W-:Y:S01]  /*13c0*/  CCTL.IVALL ;  /* 0x00000000ff00798f */ /* 0x000fe20002000000 */
[----:B------:R-:W-:Y:S05]  /*13d0*/  BRA `(.L_x_16) ;  /* 0x0000000000047947 */ /* 0x000fea0003800000 */
.L_x_15:
[----:B------:R-:W-:Y:S06]  /*13e0*/  BAR.SYNC.DEFER_BLOCKING 0x0 ;  /* 0x0000000000007b1d */ /* 0x000fec0000010000 */
.L_x_16:
[----:B------:R-:W-:Y:S05]  /*13f0*/  @!P4 BRA `(.L_x_17) ;  /* 0x000000540080c947 */ /* 0x000fea0003800000 */
[----:B------:R-:W-:-:S13]  /*1400*/  ISETP.GT.U32.AND P0, PT, R36, 0x1, PT ;  /* 0x000000012400780c */ /* 0x000fda0003f04070 */
[----:B------:R-:W-:Y:S05]  /*1410*/  @P0 EXIT ;  /* 0x000000000000094d */ /* 0x000fea0003800000 */
.L_x_18:
[----:B------:R-:W-:-:S08]  /*1420*/  NOP ;  /* 0x0000000000007918 */ /* 0x000fd00000000000 */
[----:B------:R-:W1:Y:S02]  /*1430*/  USETMAXREG.TRY_ALLOC.CTAPOOL UP0, 0xe8 ;  /* 0x000000e8000079c8 */ /* 0x000e640008000600 */
[----:B-1----:R-:W-:-:S13]  /*1440*/  PLOP3.LUT P0, PT, PT, PT, UP0, 0x80, 0x0 ;  /* 0x000000000000781c */ /* 0x002fda0003f0f008 */
[----:B------:R-:W-:Y:S05]  /*1450*/  @!P0 BRA `(.L_x_18) ;  /* 0xfffffffc00f08947 */ /* 0x000fea000383ffff */
[----:B------:R-:W-:-:S13]  /*1460*/  LOP3.LUT P0, RZ, R3, 0xff, RZ, 0xc0, !PT ;  /* 0x000000ff03ff7812 */ /* 0x000fda000780c0ff */
[----:B------:R-:W-:Y:S05]  /*1470*/  @!P0 EXIT ;  /* 0x000000000000894d */ /* 0x000fea0003800000 */
[----:B------:R-:W2:Y:S01]  /*1480*/  LDL.64 R10, [R1] ;  /* 0x00000000010a7983 */ /* 0x000ea20000100a00 */
[CC--:B------:R-:W-:Y:S01]  /*1490*/  LEA.HI R3, R8.reuse, R5.reuse, RZ, 0x2 ;  /* 0x0000000508037211 */ /* 0x0c0fe200078f10ff */
[----:B------:R-:W1:Y:S01]  /*14a0*/  S2UR UR4, SR_CgaCtaId ;  /* 0x00000000000479c3 */ /* 0x000e620000008800 */
[----:B------:R-:W-:Y:S01]  /*14b0*/  LEA.HI R8, R8, R5, RZ, 0x5 ;  /* 0x0000000508087211 */ /* 0x000fe200078f28ff */
[----:B------:R-:W-:Y:S01]  /*14c0*/  UISETP.LT.AND UP0, UPT, UR40, 0x1, UPT ;  /* 0x000000012800788c */ /* 0x000fe2000bf01270 */
[--C-:B------:R-:W-:Y:S01]  /*14d0*/  SHF.R.S32.HI R92, RZ, 0x2, R3.reuse ;  /* 0x00000002ff5c7819 */ /* 0x100fe20000011403 */
[----:B------:R-:W-:Y:S01]  /*14e0*/  UIADD3 UR5, UR43, -0x1, URZ ;  /* 0xffffffff2b057890 */ /* 0x000fe2000fffe03f */
[----:B------:R-:W-:Y:S01]  /*14f0*/  SHF.R.S32.HI R7, RZ, 0x1f, R3 ;  /* 0x0000001fff077819 */ /* 0x000fe20000011403 */
[----:B------:R-:W-:Y:S01]  /*1500*/  USEL UR42, UR40, 0x1, UP0 ;  /* 0x00000001282a7887 */ /* 0x000fe20008000000 */
[----:B------:R-:W-:Y:S01]  /*1510*/  LOP3.LUT R4, R3, 0xfffffffc, RZ, 0xc0, !PT ;  /* 0xfffffffc03047812 */ /* 0x000fe200078ec0ff */
[----:B------:R-:W3:Y:S01]  /*1520*/  LDC R98, c[0x0][0x658] ;  /* 0x00019600ff627b82 */ /* 0x000ee20000000800 */
[----:B------:R-:W-:Y:S01]  /*1530*/  LEA.HI R7, R7, R92, RZ, 0x3 ;  /* 0x0000005c07077211 */ /* 0x000fe200078f18ff */
[----:B------:R-:W-:Y:S01]  /*1540*/  UMOV UR41, 0x400 ;  /* 0x0000040000297882 */ /* 0x000fe20000000000 */
[----:B------:R-:W-:Y:S01]  /*1550*/  SHF.R.S32.HI R3, RZ, 0x5, R8 ;  /* 0x00000005ff037819 */ /* 0x000fe20000011408 */
[----:B------:R-:W-:Y:S01]  /*1560*/  UISETP.NE.AND UP0, UPT, UR5, URZ, UPT ;  /* 0x0000003f0500728c */ /* 0x000fe2000bf05270 */
[----:B------:R-:W-:Y:S01]  /*1570*/  LOP3.LUT R7, R7, 0xfffffff8, RZ, 0xc0, !PT ;  /* 0xfffffff807077812 */ /* 0x000fe200078ec0ff */
[----:B------:R-:W-:Y:S01]  /*1580*/  IMAD.IADD R4, R5, 0x1, -R4 ;  /* 0x0000000105047824 */ /* 0x000fe200078e0a04 */
[----:B------:R-:W-:Y:S01]  /*1590*/  ULDC UR6, c[0x0][0x284] ;  /* 0x0000a10000067ab9 */ /* 0x000fe20000000800 */
[----:B------:R-:W4:Y:S01]  /*15a0*/  LDC.64 R96, c[0x0][0x5c8] ;  /* 0x00017200ff607b82 */ /* 0x000f220000000a00 */
[----:B------:R-:W-:Y:S01]  /*15b0*/  IMAD.MOV.U32 R5, RZ, RZ, 0x1 ;  /* 0x00000001ff057424 */ /* 0x000fe200078e00ff */
[----:B------:R-:W-:Y:S01]  /*15c0*/  LOP3.LUT R104, R23, 0x1, RZ, 0xfc, !PT ;  /* 0x0000000117687812 */ /* 0x000fe200078efcff */
[----:B------:R-:W-:Y:S01]  /*15d0*/  IMAD.IADD R92, R92, 0x1, -R7 ;  /* 0x000000015c5c7824 */ /* 0x000fe200078e0a07 */
[----:B------:R-:W-:Y:S01]  /*15e0*/  USHF.L.U32 UR45, UR40, 0x1, URZ ;  /* 0x00000001282d7899 */ /* 0x000fe2000800063f */
[----:B------:R-:W-:Y:S01]  /*15f0*/  IMAD.SHL.U32 R94, R4, 0x2, RZ ;  /* 0x00000002045e7824 */ /* 0x000fe200078e00ff */
[----:B------:R-:W-:Y:S01]  /*1600*/  UIADD3 UR42, -UR42, UR40, URZ ;  /* 0x000000282a2a7290 */ /* 0x000fe2000fffe13f */
[--C-:B------:R-:W-:Y:S01]  /*1610*/  IMAD R103, R3, -0x10, -R92.reuse ;  /* 0xfffffff003677824 */ /* 0x100fe200078e0a5c */
[----:B------:R-:W0:Y:S01]  /*1620*/  LDC R99, c[0x0][0x288] ;  /* 0x0000a200ff637b82 */ /* 0x000e220000000800 */
[----:B------:R-:W-:Y:S01]  /*1630*/  SHF.R.S32.HI R93, RZ, 0x1f, R92 ;  /* 0x0000001fff5d7819 */ /* 0x000fe2000001145c */
[----:B-1----:R-:W-:Y:S01]  /*1640*/  ULEA UR41, UR4, UR41, 0x18 ;  /* 0x0000002904297291 */ /* 0x002fe2000f8ec03f */
[----:B------:R-:W-:Y:S01]  /*1650*/  SHF.R.S32.HI R95, RZ, 0x1f, R94 ;  /* 0x0000001fff5f7819 */ /* 0x000fe2000001145e */
[----:B------:R-:W-:Y:S01]  /*1660*/  USHF.L.U32 UR4, UR5, 0x3, URZ ;  /* 0x0000000305047899 */ /* 0x000fe2000800063f */
[----:B------:R-:W-:Y:S01]  /*1670*/  VIADD R103, R103, UR6 ;  /* 0x0000000667677c36 */ /* 0x000fe20008000000 */
[----:B------:R-:W-:Y:S01]  /*1680*/  USEL UR5, URZ, 0x1, UP0 ;  /* 0x000000013f057887 */ /* 0x000fe20008000000 */
[----:B------:R-:W-:Y:S01]  /*1690*/  IMAD.WIDE R92, R3, 0x10, R92 ;  /* 0x00000010035c7825 */ /* 0x000fe200078e025c */
[----:B------:R-:W1:Y:S01]  /*16a0*/  LDC R101, c[0x0][0x600] ;  /* 0x00018000ff657b82 */ /* 0x000e620000000800 */
[----:B------:R-:W-:-:S02]  /*16b0*/  UIADD3 UR46, UR41, 0x60, URZ ;  /* 0x00000060292e7890 */ /* 0x000fc4000fffe03f */
[----:B------:R-:W-:Y:S01]  /*16c0*/  IMAD.MOV.U32 R3, RZ, RZ, -0x1 ;  /* 0xffffffffff037424 */ /* 0x000fe200078e00ff */
[----:B------:R-:W-:Y:S01]  /*16d0*/  ULOP3.LUT UR4, UR4, 0x8, URZ, 0xc0, !UPT ;  /* 0x0000000804047892 */ /* 0x000fe2000f8ec03f */
[----:B------:R-:W-:Y:S01]  /*16e0*/  IMAD.U32 R105, RZ, RZ, UR5 ;  /* 0x00000005ff697e24 */ /* 0x000fe2000f8e00ff */
[----:B------:R-:W-:Y:S02]  /*16f0*/  ULEA UR43, UR43, UR46, 0x3 ;  /* 0x0000002e2b2b7291 */ /* 0x000fe4000f8e183f */
[-C--:B---3--:R-:W-:Y:S01]  /*1700*/  SHF.L.U32 R3, R3, R98.reuse, RZ ;  /* 0x0000006203037219 */ /* 0x088fe200000006ff */
[----:B------:R-:W-:Y:S01]  /*1710*/  ULOP3.LUT UR47, UR4, 0x8, URZ, 0x3c, !UPT ;  /* 0x00000008042f7892 */ /* 0x000fe2000f8e3c3f */
[C---:B----4-:R-:W-:Y:S01]  /*1720*/  SHF.L.U64.HI R97, R96.reuse, 0x3, R97 ;  /* 0x0000000360617819 */ /* 0x050fe20000010261 */
[----:B------:R-:W-:Y:S01]  /*1730*/  IMAD.SHL.U32 R96, R96, 0x8, RZ ;  /* 0x0000000860607824 */ /* 0x000fe200078e00ff */
[----:B------:R-:W-:Y:S01]  /*1740*/  SHF.L.U32 R98, R5, R98, RZ ;  /* 0x0000006205627219 */ /* 0x000fe200000006ff */
[----:B------:R-:W-:Y:S01]  /*1750*/  ULOP3.LUT UR44, UR4, 0x18, URZ, 0x3c, !UPT ;  /* 0x00000018042c7892 */ /* 0x000fe2000f8e3c3f */
[----:B------:R-:W-:Y:S01]  /*1760*/  LOP3.LUT R102, RZ, R3, RZ, 0x33, !PT ;  /* 0x00000003ff667212 */ /* 0x000fe200078e33ff */
[----:B0-----:R-:W-:-:S02]  /*1770*/  IMAD R99, R4, -0x2, R99 ;  /* 0xfffffffe04637824 */ /* 0x001fc400078e0263 */
[----:B-1----:R-:W-:Y:S01]  /*1780*/  VIADD R101, R101, 0xffffffff ;  /* 0xffffffff65657836 */ /* 0x002fe20000000000 */
[----:B--2---:R-:W-:-:S07]  /*1790*/  SHF.L.U64.HI R100, R10, 0x1, R0 ;  /* 0x000000010a647819 */ /* 0x004fce0000010200 */
.L_x_166:
[----:B------:R-:W-:-:S04]  /*17a0*/  SHF.L.U32 R0, R105, 0x1f, RZ ;  /* 0x0000001f69007819 */ /* 0x000fc800000006ff */
[----:B------:R-:W0:Y:S02]  /*17b0*/  SYNCS.PHASECHK.TRANS64.TRYWAIT P0, [UR43+-0x8], R0 ;  /* 0xfffff800ff0075a7 */ /* 0x000e24000800016b */
[----:B01-34-:R-:W-:Y:S05]  /*17c0*/  @!P0 BRA `(.L_x_19) ;  /* 0x0000006000f48947 */ /* 0x01bfea0003800000 */
.L_x_189:
[----:B------:R-:W-:Y:S02]  /*17d0*/  ULDC UR4, c[0x0][0x28c] ;  /* 0x0000a30000047ab9 */ /* 0x000fe40000000800 */
[----:B------:R-:W-:-:S13]  /*17e0*/  ISETP.LT.AND P0, PT, RZ, UR4, PT ;  /* 0x00000004ff007c0c */ /* 0x000fda000bf01270 */
[----:B------:R-:W-:Y:S05]  /*17f0*/  @P0 BRA `(.L_x_20) ;  /* 0x0000000000400947 */ /* 0x000fea0003800000 */
[----:B0-----:R-:W-:Y:S01]  /*1800*/  MOV R0, 0x0 ;  /* 0x0000000000007802 */ /* 0x001fe20000000f00 */
[----:B------:R-:W-:Y:S01]  /*1810*/  ULDC.64 UR4, c[0x4][0x68] ;  /* 0x01001a0000047ab9 */ /* 0x000fe20000000a00 */
[----:B------:R-:W-:Y:S01]  /*1820*/  ULDC.64 UR6, c[0x4][0x8] ;  /* 0x0100020000067ab9 */ /* 0x000fe20000000a00 */
[----:B------:R-:W-:Y:S01]  /*1830*/  IMAD.U32 R4, RZ, RZ, UR4 ;  /* 0x00000004ff047e24 */ /* 0x000fe2000f8e00ff */
[----:B------:R0:W1:Y:S01]  /*1840*/  LDC.64 R14, c[0x4][R0] ;  /* 0x01000000000e7b82 */ /* 0x0000620000000a00 */
[----:B------:R-:W-:Y:S01]  /*1850*/  IMAD.U32 R5, RZ, RZ, UR5 ;  /* 0x00000005ff057e24 */ /* 0x000fe2000f8e00ff */
[----:B------:R-:W-:Y:S01]  /*1860*/  ULDC.64 UR4, c[0x4][0x70] ;  /* 0x01001c0000047ab9 */ /* 0x000fe20000000a00 */
[----:B------:R-:W-:Y:S02]  /*1870*/  IMAD.U32 R10, RZ, RZ, UR6 ;  /* 0x00000006ff0a7e24 */ /* 0x000fe4000f8e00ff */
[----:B------:R-:W-:Y:S02]  /*1880*/  IMAD.U32 R6, RZ, RZ, UR4 ;  /* 0x00000004ff067e24 */ /* 0x000fe4000f8e00ff */
[----:B------:R-:W-:-:S02]  /*1890*/  IMAD.U32 R7, RZ, RZ, UR5 ;  /* 0x00000005ff077e24 */ /* 0x000fc4000f8e00ff */
[----:B------:R-:W-:Y:S02]  /*18a0*/  IMAD.U32 R11, RZ, RZ, UR7 ;  /* 0x00000007ff0b7e24 */ /* 0x000fe4000f8e00ff */
[----:B------:R-:W-:Y:S02]  /*18b0*/  IMAD.MOV.U32 R8, RZ, RZ, 0x1e1 ;  /* 0x000001e1ff087424 */ /* 0x000fe400078e00ff */
[----:B------:R-:W-:Y:S02]  /*18c0*/  IMAD.MOV.U32 R12, RZ, RZ, 0x1 ;  /* 0x00000001ff0c7424 */ /* 0x000fe400078e00ff */
[----:B0-----:R-:W-:-:S07]  /*18d0*/  IMAD.MOV.U32 R13, RZ, RZ, RZ ;  /* 0x000000ffff0d7224 */ /* 0x001fce00078e00ff */
[----:B------:R-:W-:-:S07]  /*18e0*/  LEPC R20, `(.L_x_20) ;  /* 0x000000001014794e */ /* 0x000fce0000000000 */
[----:B-1---5:R-:W-:Y:S05]  /*18f0*/  CALL.ABS.NOINC R14 ;  /* 0x000000000e007343 */ /* 0x022fea0003c00000 */
.L_x_20:
[----:B------:R-:W-:-:S13]  /*1900*/  ISETP.NE.AND P0, PT, R104, 0x3, PT ;  /* 0x000000036800780c */ /* 0x000fda0003f05270 */
[----:B------:R-:W-:Y:S05]  /*1910*/  @!P0 BRA `(.L_x_21) ;  /* 0x0000000000048947 */ /* 0x000fea0003800000 */
[----:B------:R-:W-:Y:S01]  /*1920*/  BPT.TRAP 0x1 ;  /* 0x000000040000795c */ /* 0x000fe20000300000 */
.L_x_21:
[----:B0-----:R-:W-:Y:S02]  /*1930*/  IMAD.U32 R3, RZ, RZ, UR38 ;  /* 0x00000026ff037e24 */ /* 0x001fe4000f8e00ff */
[----:B------:R-:W-:-:S03]  /*1940*/  IMAD.U32 R0, RZ, RZ, UR39 ;  /* 0x00000027ff007e24 */ /* 0x000fc6000f8e00ff */
[----:B------:R-:W-:Y:S02]  /*1950*/  LEA R3, R3, UR41, 0x3 ;  /* 0x0000002903037c11 */ /* 0x000fe4000f8e18ff */
[----:B------:R-:W-:-:S04]  /*1960*/  SHF.L.U32 R0, R0, 0x1f, RZ ;  /* 0x0000001f00007819 */ /* 0x000fc800000006ff */
[----:B------:R0:W1:Y:S01]  /*1970*/  SYNCS.PHASECHK.TRANS64.TRYWAIT P1, [R3+URZ], R0 ;  /* 0x00000000030075a7 */ /* 0x000062000802017f */
[----:B------:R-:W-:Y:S05]  /*1980*/  @!P0 BRA `(.L_x_22) ;  /* 0x0000000000048947 */ /* 0x000fea0003800000 */
[----:B------:R-:W-:Y:S01]  /*1990*/  BPT.TRAP 0x1 ;  /* 0x000000040000795c */ /* 0x000fe20000300000 */
.L_x_22:
[----:B------:R-:W-:-:S05]  /*19a0*/  IMAD.U32 R4, RZ, RZ, UR42 ;  /* 0x0000002aff047e24 */ /* 0x000fca000f8e00ff */
[----:B------:R-:W-:Y:S01]  /*19b0*/  ISETP.GE.AND P2, PT, R4, 0x1, PT ;  /* 0x000000010400780c */ /* 0x000fe20003f46270 */
[----:B-1----:R-:W-:-:S12]  /*19c0*/  @P1 BRA `(.L_x_23) ;  /* 0x0000000000081947 */ /* 0x002fd80003800000 */
[----:B------:R-:W1:Y:S02]  /*19d0*/  SYNCS.PHASECHK.TRANS64.TRYWAIT P1, [R3+URZ], R0 ;  /* 0x00000000030075a7 */ /* 0x000e64000802017f */
[----:B-1----:R-:W-:Y:S05]  /*19e0*/  @!P1 BRA `(.L_x_24) ;  /* 0x0000006000849947 */ /* 0x002fea0003800000 */
.L_x_23:
[----:B------:R-:W-:Y:S05]  /*19f0*/  WARPSYNC.ALL ;  /* 0x0000000000007948 */ /* 0x000fea0003800000 */
[----:B------:R-:W-:Y:S01]  /*1a00*/  UIADD3 UR4, UR41, 0x180, URZ ;  /* 0x0000018029047890 */ /* 0x000fe2000fffe03f */
[----:B------:R-:W-:Y:S01]  /*1a10*/  WARPGROUP.ARRIVE ;  /* 0x00000000000079c5 */ /* 0x000fe20000000000 */
[----:B------:R-:W-:Y:S02]  /*1a20*/  UIADD3 UR5, UR41, 0xa180, URZ ;  /* 0x0000a18029057890 */ /* 0x000fe4000fffe03f */
[----:B------:R-:W-:Y:S02]  /*1a30*/  USHF.R.U32.HI UR4, URZ, 0x4, UR4 ;  /* 0x000000043f047899 */ /* 0x000fe40008011604 */
[----:B------:R-:W-:-:S02]  /*1a40*/  USHF.R.U32.HI UR5, URZ, 0x4, UR5 ;  /* 0x000000043f057899 */ /* 0x000fc40008011605 */
[----:B------:R-:W-:Y:S02]  /*1a50*/  ULOP3.LUT UR4, UR4, 0x3fff, URZ, 0xc0, !UPT ;  /* 0x00003fff04047892 */ /* 0x000fe4000f8ec03f */
[----:B------:R-:W-:Y:S02]  /*1a60*/  ULOP3.LUT UR5, UR5, 0x3fff, URZ, 0xc0, !UPT ;  /* 0x00003fff05057892 */ /* 0x000fe4000f8ec03f */
[----:B------:R-:W-:Y:S02]  /*1a70*/  ULOP3.LUT UR8, UR4, 0x10000, URZ, 0xfc, !UPT ;  /* 0x0001000004087892 */ /* 0x000fe4000f8efc3f */
[----:B------:R-:W-:Y:S02]  /*1a80*/  ULOP3.LUT UR9, UR5, 0x10000, URZ, 0xfc, !UPT ;  /* 0x0001000005097892 */ /* 0x000fe4000f8efc3f */
[----:B------:R-:W-:Y:S02]  /*1a90*/  ULEA UR10, UR38, UR8, 0x9 ;  /* 0x00000008260a7291 */ /* 0x000fe4000f8e483f */
[----:B------:R-:W-:Y:S01]  /*1aa0*/  ULEA UR11, UR38, UR9, 0xa ;  /* 0x00000009260b7291 */ /* 0x000fe2000f8e503f */
[----:B------:R-:W-:Y:S01]  /*1ab0*/  UMOV UR5, 0x40000040 ;  /* 0x4000004000057882 */ /* 0x000fe20000000000 */
[----:B------:R-:W-:-:S03]  /*1ac0*/  UMOV UR7, 0x40000040 ;  /* 0x4000004000077882 */ /* 0x000fc60000000000 */
[----:B------:R-:W-:Y:S02]  /*1ad0*/  UMOV UR4, UR10 ;  /* 0x0000000a00047c82 */ /* 0x000fe40008000000 */
[----:B------:R-:W-:Y:S02]  /*1ae0*/  UMOV UR6, UR11 ;  /* 0x0000000b00067c82 */ /* 0x000fe40008000000 */
[----:B------:R-:W-:Y:S01]  /*1af0*/  HGMMA.64x128x16.F32.BF16 R24, gdesc[UR4], RZ, !UPT, gsb0 ;  /* 0x01e00000041879f0 */ /* 0x000fe2000c0018ff */
[----:B------:R-:W-:Y:S02]  /*1b00*/  UIADD3 UR4, UR10, 0x2, URZ ;  /* 0x000000020a047890 */ /* 0x000fe4000fffe03f */
[----:B------:R-:W-:Y:S01]  /*1b10*/  UIADD3 UR6, UR11, 0x2, URZ ;  /* 0x000000020b067890 */ /* 0x000fe2000fffe03f */
[----:B------:R-:W-:Y:S01]  /*1b20*/  UMOV UR5, 0x40000040 ;  /* 0x4000004000057882 */ /* 0x000fe20000000000 */
[----:B------:R-:W-:Y:S01]  /*1b30*/  UMOV UR7, 0x40000040 ;  /* 0x4000004000077882 */ /* 0x000fe20000000000 */
[----:B------:R-:W-:-:S02]  /*1b40*/  WARPGROUP.DEPBAR.LE gsb0, 0x0 ;  /* 0x00008000000079c5 */ /* 0x000fc40000010000 */
[----:B------:R-:W-:-:S06]  /*1b50*/  WARPGROUP.ARRIVE ;  /* 0x00000000000079c5 */ /* 0x000fcc0000000000 */
[----:B------:R-:W-:Y:S01]  /*1b60*/  HGMMA.64x128x16.F32.BF16 R24, gdesc[UR4], R24, gsb0 ;  /* 0x01e00000041879f0 */ /* 0x000fe20008001818 */
[----:B------:R-:W-:Y:S02]  /*1b70*/  UIADD3 UR4, UR10, 0x4, URZ ;  /* 0x000000040a047890 */ /* 0x000fe4000fffe03f */
[----:B------:R-:W-:Y:S01]  /*1b80*/  UIADD3 UR6, UR11, 0x4, URZ ;  /* 0x000000040b067890 */ /* 0x000fe2000fffe03f */
[----:B------:R-:W-:Y:S01]  /*1b90*/  UMOV UR5, 0x40000040 ;  /* 0x4000004000057882 */ /* 0x000fe20000000000 */
[----:B------:R-:W-:Y:S01]  /*1ba0*/  UMOV UR7, 0x40000040 ;  /* 0x4000004000077882 */ /* 0x000fe20000000000 */
[----:B------:R-:W-:Y:S02]  /*1bb0*/  WARPGROUP.DEPBAR.LE gsb0, 0x0 ;  /* 0x00008000000079c5 */ /* 0x000fe40000010000 */
        /* <DEDUP_REMOVED lines=8> */
[----:B------:R-:W-:Y:S03]  /*1c40*/  HGMMA.64x128x16.F32.BF16 R24, gdesc[UR4], R24, gsb0 ;  /* 0x01e00000041879f0 */ /* 0x000fe60008001818 */
[----:B------:R-:W-:Y:S02]  /*1c50*/  WARPGROUP.DEPBAR.LE gsb0, 0x0 ;  /* 0x00008000000079c5 */ /* 0x000fe40000010000 */
[----:B------:R-:W-:Y:S05]  /*1c60*/  @!P2 BRA `(.L_x_25) ;  /* 0x000000040014a947 */ /* 0x000fea0003800000 */
[----:B------:R-:W-:Y:S01]  /*1c70*/  UIADD3 UR4, UR38, 0x1, URZ ;  /* 0x0000000126047890 */ /* 0x000fe2000fffe03f */
[----:B01----:R-:W-:Y:S02]  /*1c80*/  IMAD.U32 R0, RZ, RZ, UR42 ;  /* 0x0000002aff007e24 */ /* 0x003fe4000f8e00ff */
[----:B------:R-:W-:Y:S01]  /*1c90*/  IMAD.U32 R3, RZ, RZ, UR38 ;  /* 0x00000026ff037e24 */ /* 0x000fe2000f8e00ff */
[----:B------:R-:W-:-:S04]  /*1ca0*/  UISETP.NE.AND UP0, UPT, UR4, 0x5, UPT ;  /* 0x000000050400788c */ /* 0x000fc8000bf05270 */
[----:B------:R-:W-:Y:S02]  /*1cb0*/  USEL UR5, URZ, 0x1, UP0 ;  /* 0x000000013f057887 */ /* 0x000fe40008000000 */
[----:B------:R-:W-:Y:S02]  /*1cc0*/  USEL UR10, UR4, URZ, UP0 ;  /* 0x0000003f040a7287 */ /* 0x000fe40008000000 */
[----:B------:R-:W-:-:S06]  /*1cd0*/  ULOP3.LUT UR5, UR39, UR5, URZ, 0x3c, !UPT ;  /* 0x0000000527057292 */ /* 0x000fcc000f8e3c3f */
[----:B------:R-:W-:-:S07]  /*1ce0*/  IMAD.U32 R6, RZ, RZ, UR5 ;  /* 0x00000005ff067e24 */ /* 0x000fce000f8e00ff */
.L_x_32:
[----:B------:R-:W-:Y:S05]  /*1cf0*/  @!P0 BRA `(.L_x_26) ;  /* 0x0000000000048947 */ /* 0x000fea0003800000 */
[----:B------:R-:W-:Y:S01]  /*1d00*/  BPT.TRAP 0x1 ;  /* 0x000000040000795c */ /* 0x000fe20000300000 */
.L_x_26:
[----:B------:R-:W-:Y:S01]  /*1d10*/  ULEA UR4, UR10, UR41, 0x3 ;  /* 0x000000290a047291 */ /* 0x000fe2000f8e183f */
[----:B------:R-:W-:-:S08]  /*1d20*/  SHF.L.U32 R4, R6, 0x1f, RZ ;  /* 0x0000001f06047819 */ /* 0x000fd000000006ff */
[----:B------:R0:W1:Y:S01]  /*1d30*/  SYNCS.PHASECHK.TRANS64.TRYWAIT P1, [UR4], R4 ;  /* 0x00000004ff0075a7 */ /* 0x0000620008020144 */
[----:B------:R-:W-:Y:S05]  /*1d40*/  @!P0 BRA `(.L_x_27) ;  /* 0x0000000000048947 */ /* 0x000fea0003800000 */
[----:B------:R-:W-:Y:S01]  /*1d50*/  BPT.TRAP 0x1 ;  /* 0x000000040000795c */ /* 0x000fe20000300000 */
.L_x_27:
[----:B-1----:R-:W-:Y:S05]  /*1d60*/  @P1 BRA `(.L_x_28) ;  /* 0x0000000000081947 */ /* 0x002fea0003800000 */
[----:B------:R-:W1:Y:S02]  /*1d70*/  SYNCS.PHASECHK.TRANS64.TRYWAIT P1, [UR4], R4 ;  /* 0x00000004ff0075a7 */ /* 0x000e640008020144 */
[----:B-1----:R-:W-:Y:S05]  /*1d80*/  @!P1 BRA `(.L_x_29) ;  /* 0x0000005c00b09947 */ /* 0x002fea0003800000 */
.L_x_28:
[----:B------:R-:W-:Y:S01]  /*1d90*/  ULEA UR11, UR10, UR8, 0x9 ;  /* 0x000000080a0b7291 */ /* 0x000fe2000f8e483f */
[----:B------:R-:W-:Y:S01]  /*1da0*/  WARPGROUP.ARRIVE ;  /* 0x00000000000079c5 */ /* 0x000fe20000000000 */
[----:B------:R-:W-:Y:S01]  /*1db0*/  ULEA UR12, UR10, UR9, 0xa ;  /* 0x000000090a0c7291 */ /* 0x000fe2000f8e503f */
[----:B------:R-:W-:Y:S01]  /*1dc0*/  UMOV UR5, 0x40000040 ;  /* 0x4000004000057882 */ /* 0x000fe20000000000 */
[----:B------:R-:W-:-:S03]  /*1dd0*/  UMOV UR7, 0x40000040 ;  /* 0x4000004000077882 */ /* 0x000fc60000000000 */
[----:B------:R-:W-:Y:S02]  /*1de0*/  UMOV UR4, UR11 ;  /* 0x0000000b00047c82 */ /* 0x000fe40008000000 */
[----:B------:R-:W-:Y:S02]  /*1df0*/  UMOV UR6, UR12 ;  /* 0x0000000c00067c82 */ /* 0x000fe40008000000 */
[----:B------:R-:W-:Y:S01]  /*1e00*/  HGMMA.64x128x16.F32.BF16 R24, gdesc[UR4], R24, gsb0 ;  /* 0x01e00000041879f0 */ /* 0x000fe20008001818 */
        /* <DEDUP_REMOVED lines=23> */
[----:B------:R-:W-:Y:S01]  /*1f80*/  BPT.TRAP 0x1 ;  /* 0x000000040000795c */ /* 0x000fe20000300000 */
.L_x_30:
[----:B------:R-:W-:-:S13]  /*1f90*/  ISETP.NE.AND P1, PT, R89, RZ, PT ;  /* 0x000000ff5900720c */ /* 0x000fda0003f25270 */
[----:B01----:R-:W-:-:S05]  /*1fa0*/  @P1 LEA R4, R3, UR41, 0x3 ;  /* 0x0000002903041c11 */ /* 0x003fca000f8e18ff */
[----:B------:R-:W-:-:S05]  /*1fb0*/  @P1 VIADD R5, R4, 0x28 ;  /* 0x0000002804051836 */ /* 0x000fca0000000000 */
[----:B------:R-:W-:-:S04]  /*1fc0*/  @P1 PRMT R5, R88, 0x654, R5 ;  /* 0x0000065458051816 */ /* 0x000fc80000000005 */
[----:B------:R0:W-:Y:S01]  /*1fd0*/  @P1 SYNCS.ARRIVE.TRANS64.RED.A1T0 RZ, [R5+URZ], RZ ;  /* 0x000000ff05ff19a7 */ /* 0x0001e2000810043f */
[----:B------:R-:W-:-:S13]  /*1fe0*/  ISETP.GT.U32.AND P1, PT, R23, 0x1, PT ;  /* 0x000000011700780c */ /* 0x000fda0003f24070 */
[----:B0-----:R-:W-:Y:S05]  /*1ff0*/  @P1 BRA `(.L_x_31) ;  /* 0x0000000000041947 */ /* 0x001fea0003800000 */
[----:B------:R-:W-:Y:S01]  /*2000*/  BPT.TRAP 0x1 ;  /* 0x000000040000795c */ /* 0x000fe20000300000 */
.L_x_31:
[----:B------:R-:W-:Y:S01]  /*2010*/  UIADD3 UR10, UR10, 0x1, URZ ;  /* 0x000000010a0a7890 */ /* 0x000fe2000fffe03f */
[C---:B------:R-:W-:Y:S01]  /*2020*/  ISETP.GT.AND P2, PT, R0.reuse, 0x1, PT ;  /* 0x000000010000780c */ /* 0x040fe20003f44270 */
[----:B------:R-:W-:Y:S02]  /*2030*/  VIADD R3, R3, 0x1 ;  /* 0x0000000103037836 */ /* 0x000fe40000000000 */
[----:B------:R-:W-:Y:S01]  /*2040*/  UISETP.NE.AND UP0, UPT, UR10, 0x5, UPT ;  /* 0x000000050a00788c */ /* 0x000fe2000bf05270 */
[----:B------:R-:W-:Y:S02]  /*2050*/  VIADD R0, R0, 0xffffffff ;  /* 0xffffffff00007836 */ /* 0x000fe40000000000 */
[C---:B------:R-:W-:Y:S01]  /*2060*/  ISETP.NE.AND P1, PT, R3.reuse, 0x5, PT ;  /* 0x000000050300780c */ /* 0x040fe20003f25270 */
[----:B------:R-:W-:Y:S02]  /*2070*/  USEL UR4, URZ, 0x1, UP0 ;  /* 0x000000013f047887 */ /* 0x000fe40008000000 */
[----:B------:R-:W-:Y:S01]  /*2080*/  USEL UR10, UR10, URZ, UP0 ;  /* 0x0000003f0a0a7287 */ /* 0x000fe20008000000 */
[----:B------:R-:W-:-:S03]  /*2090*/  SEL R3, R3, RZ, P1 ;  /* 0x000000ff03037207 */ /* 0x000fc60000800000 */
[----:B------:R-:W-:Y:S01]  /*20a0*/  LOP3.LUT R6, R6, UR4, RZ, 0x3c, !PT ;  /* 0x0000000406067c12 */ /* 0x000fe2000f8e3cff */
[----:B------:R-:W-:Y:S07]  /*20b0*/  @P2 BRA `(.L_x_32) ;  /* 0xfffffffc000c2947 */ /* 0x000fee000383ffff */
.L_x_25:
[----:B01----:R-:W0:Y:S01]  /*20c0*/  LDC R0, c[0x0][0x28c] ;  /* 0x0000a300ff007b82 */ /* 0x003e220000000800 */
[----:B------:R-:W-:-:S04]  /*20d0*/  IMAD.U32 R3, RZ, RZ, UR47 ;  /* 0x0000002fff037e24 */ /* 0x000fc8000f8e00ff */
[----:B------:R1:W-:Y:S01]  /*20e0*/  SYNCS.ARRIVE.TRANS64.A1T0 RZ, [R3+UR46], RZ ;  /* 0x000000ff03ff79a7 */ /* 0x0003e2000810002e */
[----:B0-----:R-:W-:-:S13]  /*20f0*/  ISETP.GE.AND P1, PT, R0, 0x1, PT ;  /* 0x000000010000780c */ /* 0x001fda0003f26270 */
[----:B-1----:R-:W-:Y:S05]  /*2100*/  @!P1 BRA `(.L_x_33) ;  /* 0x0000000000449947 */ /* 0x002fea0003800000 */
[----:B------:R-:W-:Y:S05]  /*2110*/  @!P0 BRA `(.L_x_34) ;  /* 0x0000000000048947 */ /* 0x000fea0003800000 */
[----:B------:R-:W-:Y:S01]  /*2120*/  BPT.TRAP 0x1 ;  /* 0x000000040000795c */ /* 0x000fe20000300000 */
.L_x_34:
[----:B------:R-:W-:-:S13]  /*2130*/  ISETP.NE.AND P0, PT, R89, RZ, PT ;  /* 0x000000ff5900720c */ /* 0x000fda0003f05270 */
[----:B------:R-:W-:-:S05]  /*2140*/  VOTEU.ANY UP0, P0 ;  /* 0x00000000003f7886 */ /* 0x000fca0000000100 */
[----:B------:R-:W-:-:S06]  /*2150*/  @UP0 UIADD3 UR4, UR38, UR42, URZ ;  /* 0x0000002a26040290 */ /* 0x000fcc000fffe03f */
[----:B------:R-:W-:Y:S02]  /*2160*/  IMAD.U32 R4, RZ, RZ, UR4 ;  /* 0x00000004ff047e24 */ /* 0x000fe4000f8e00ff */
[----:B------:R-:W-:Y:S02]  /*2170*/  IMAD.U32 R3, RZ, RZ, UR4 ;  /* 0x00000004ff037e24 */ /* 0x000fe4000f8e00ff */
[----:B------:R-:W-:-:S05]  /*2180*/  @P0 IMAD.WIDE.U32 R4, R4, -0x33333333, RZ ;  /* 0xcccccccd04040825 */ /* 0x000fca00078e00ff */
[----:B------:R-:W-:-:S05]  /*2190*/  @P0 SHF.R.U32.HI R0, RZ, 0x2, R5 ;  /* 0x00000002ff000819 */ /* 0x000fca0000011605 */
[----:B------:R-:W-:-:S05]  /*21a0*/  @P0 IMAD R0, R0, -0x5, R3 ;  /* 0xfffffffb00000824 */ /* 0x000fca00078e0203 */
[----:B------:R-:W-:-:S05]  /*21b0*/  @P0 LEA R0, R0, UR41, 0x3 ;  /* 0x0000002900000c11 */ /* 0x000fca000f8e18ff */
[----:B------:R-:W-:-:S05]  /*21c0*/  @P0 VIADD R3, R0, 0x28 ;  /* 0x0000002800030836 */ /* 0x000fca0000000000 */
[----:B------:R-:W-:-:S04]  /*21d0*/  @P0 PRMT R3, R88, 0x654, R3 ;  /* 0x0000065458030816 */ /* 0x000fc80000000003 */
[----:B------:R0:W-:Y:S01]  /*21e0*/  @P0 SYNCS.ARRIVE.TRANS64.RED.A1T0 RZ, [R3+URZ], RZ ;  /* 0x000000ff03ff09a7 */ /* 0x0001e2000810043f */
[----:B------:R-:W-:-:S13]  /*21f0*/  ISETP.GT.U32.AND P0, PT, R23, 0x1, PT ;  /* 0x000000011700780c */ /* 0x000fda0003f04070 */
[----:B0-----:R-:W-:Y:S05]  /*2200*/  @P0 BRA `(.L_x_33) ;  /* 0x0000000000040947 */ /* 0x001fea0003800000 */
[----:B------:R-:W-:Y:S01]  /*2210*/  BPT.TRAP 0x1 ;  /* 0x000000040000795c */ /* 0x000fe20000300000 */
.L_x_33:
[----:B------:R-:W-:Y:S01]  /*2220*/  SHF.L.U32 R0, R105, 0x1f, RZ ;  /* 0x0000001f69007819 */ /* 0x000fe200000006ff */
[----:B------:R-:W-:Y:S01]  /*2230*/  UIADD3 UR38, UR38, UR45, URZ ;  /* 0x0000002d26267290 */ /* 0x000fe2000fffe03f */
[----:B------:R-:W-:Y:S01]  /*2240*/  SHF.R.S32.HI R9, RZ, 0x1f, R19 ;  /* 0x0000001fff097819 */ /* 0x000fe20000011413 */
[----:B------:R-:W-:Y:S01]  /*2250*/  UISETP.GE.U32.AND UP1, UPT, UR45, 0x5, UPT ;  /* 0x000000052d00788c */ /* 0x000fe2000bf26070 */
[----:B------:R-:W0:Y:S01]  /*2260*/  SYNCS.PHASECHK.TRANS64.TRYWAIT P0, [UR43+0x8], R0 ;  /* 0x00000800ff0075a7 */ /* 0x000e22000800016b */
[----:B------:R-:W-:-:S04]  /*2270*/  UISETP.GT.U32.AND UP0, UPT, UR38, 0x4, UPT ;  /* 0x000000042600788c */ /* 0x000fc8000bf04070 */
[----:B------:R-:W-:-:S04]  /*2280*/  UISETP.LT.U32.AND UP0, UPT, UR45, 0x5, UP0 ;  /* 0x000000052d00788c */ /* 0x000fc80008701070 */
[----:B------:R-:W-:Y:S02]  /*2290*/  USEL UR6, URZ, 0x1, !UP0 ;  /* 0x000000013f067887 */ /* 0x000fe4000c000000 */
[----:B------:R-:W-:Y:S02]  /*22a0*/  @UP1 UIMAD.WIDE.U32 UR4, UR38, -0x33333333, URZ ;  /* 0xcccccccd260418a5 */ /* 0x000fe4000f8e003f */
[----:B------:R-:W-:Y:S02]  /*22b0*/  ULOP3.LUT UR39, UR39, UR6, URZ, 0x3c, !UPT ;  /* 0x0000000627277292 */ /* 0x000fe4000f8e3c3f */
[----:B------:R-:W-:-:S04]  /*22c0*/  @UP1 USHF.R.U32.HI UR4, URZ, 0x2, UR5 ;  /* 0x000000023f041899 */ /* 0x000fc80008011605 */
[----:B------:R-:W-:Y:S01]  /*22d0*/  @UP1 ULOP3.LUT UR39, UR39, 0x1, UR4, 0x78, !UPT ;  /* 0x0000000127271892 */ /* 0x000fe2000f8e7804 */
[----:B0-----:R-:W-:Y:S11]  /*22e0*/  @!P0 BRA `(.L_x_35) ;  /* 0x0000005800708947 */ /* 0x001ff60003800000 */
.L_x_190:
[----:B------:R-:W-:Y:S01]  /*22f0*/  ULDC.64 UR4, c[0x0][0x5d0] ;  /* 0x0001740000047ab9 */ /* 0x000fe20000000a00 */
[----:B------:R-:W-:Y:S01]  /*2300*/  ULDC UR6, c[0x0][0x284] ;  /* 0x0000a10000067ab9 */ /* 0x000fe20000000800 */
[----:B0-----:R-:W-:Y:S02]  /*2310*/  IMAD R0, R9, UR4, RZ ;  /* 0x0000000409007c24 */ /* 0x001fe4000f8e02ff */
[----:B------:R-:W-:Y:S02]  /*2320*/  IMAD.SHL.U32 R12, R18, 0x80, RZ ;  /* 0x00000080120c7824 */ /* 0x000fe400078e00ff */
[C---:B------:R-:W-:Y:S02]  /*2330*/  IMAD R3, R19.reuse, UR5, R0 ;  /* 0x0000000513037c24 */ /* 0x040fe4000f8e0200 */
[----:B------:R-:W-:Y:S01]  /*2340*/  IMAD.SHL.U32 R0, R22, 0x40, RZ ;  /* 0x0000004016007824 */ /* 0x000fe200078e00ff */
[----:B------:R-:W-:Y:S01]  /*2350*/  SHF.R.S32.HI R13, RZ, 0x1f, R12 ;  /* 0x0000001fff0d7819 */ /* 0x000fe2000001140c */
[----:B------:R-:W-:Y:S01]  /*2360*/  IMAD.WIDE.U32 R4, R19, UR4, R94 ;  /* 0x0000000413047c25 */ /* 0x000fe2000f8e005e */
[----:B------:R-:W-:-:S02]  /*2370*/  ULDC.64 UR4, c[0x0][0x5c8] ;  /* 0x0001720000047ab9 */ /* 0x000fc40000000a00 */
[----:B------:R-:W-:Y:S01]  /*2380*/  ISETP.GE.AND P0, PT, R0, UR6, PT ;  /* 0x0000000600007c0c */ /* 0x000fe2000bf06270 */
[----:B------:R-:W-:Y:S01]  /*2390*/  ULDC UR6, c[0x0][0x288] ;  /* 0x0000a20000067ab9 */ /* 0x000fe20000000800 */
[----:B------:R-:W-:Y:S01]  /*23a0*/  IADD3 R4, P1, R12, R4, RZ ;  /* 0x000000040c047210 */ /* 0x000fe20007f3e0ff */
[----:B------:R-:W-:Y:S01]  /*23b0*/  IMAD.WIDE R20, R22, 0x40, R92 ;  /* 0x0000004016147825 */ /* 0x000fe200078e025c */
[----:B------:R-:W-:Y:S02]  /*23c0*/  ISETP.GE.OR P0, PT, R12, UR6, P0 ;  /* 0x000000060c007c0c */ /* 0x000fe40008706670 */
[----:B------:R-:W-:Y:S01]  /*23d0*/  IADD3.X R5, R13, R5, R3, P1, !PT ;  /* 0x000000050d057210 */ /* 0x000fe20000ffe403 */
[----:B------:R-:W-:-:S04]  /*23e0*/  IMAD R7, R21, UR4, RZ ;  /* 0x0000000415077c24 */ /* 0x000fc8000f8e02ff */
[C---:B------:R-:W-:Y:S02]  /*23f0*/  IMAD R7, R20.reuse, UR5, R7 ;  /* 0x0000000514077c24 */ /* 0x040fe4000f8e0207 */
[----:B------:R-:W-:-:S04]  /*2400*/  IMAD.WIDE.U32 R106, R20, UR4, R4 ;  /* 0x00000004146a7c25 */ /* 0x000fc8000f8e0004 */
[----:B------:R-:W-:Y:S05]  /*2410*/  @P0 BRA `(.L_x_36) ;  /* 0x0000003c00dc0947 */ /* 0x000fea0003800000 */
[----:B-----5:R-:W-:Y:S01]  /*2420*/  FSETP.NEU.AND P0, PT, R91, RZ, PT ;  /* 0x000000ff5b00720b */ /* 0x020fe20003f0d000 */
[----:B------:R-:W-:Y:S01]  /*2430*/  IMAD.IADD R3, R99, 0x1, -R12 ;  /* 0x0000000163037824 */ /* 0x000fe200078e0a0c */
[----:B------:R-:W-:Y:S01]  /*2440*/  BSSY B0, `(.L_x_36) ;  /* 0x00003f4000007945 */ /* 0x000fe20003800000 */
[----:B------:R-:W-:Y:S02]  /*2450*/  IMAD.IADD R0, R103, 0x1, -R0 ;  /* 0x0000000167007824 */ /* 0x000fe400078e0a00 */
[----:B------:R-:W-:Y:S01]  /*2460*/  IMAD.IADD R115, R107, 0x1, R7 ;  /* 0x000000016b737824 */ /* 0x000fe200078e0207 */
[----:B------:R-:W-:-:S04]  /*2470*/  ISETP.GT.AND P2, PT, R3, RZ, PT ;  /* 0x000000ff0300720c */ /* 0x000fc80003f44270 */
[----:B------:R-:W-:-:S03]  /*2480*/  ISETP.GT.AND P1, PT, R0, RZ, P2 ;  /* 0x000000ff0000720c */ /* 0x000fc60001724270 */
[----:B------:R-:W-:Y:S10]  /*2490*/  @!P0 BRA `(.L_x_37) ;  /* 0x0000002c00208947 */ /* 0x000ff40003800000 */
[----:B------:R-:W0:Y:S01]  /*24a0*/  LDC.64 R108, c[0x0][0x5b8] ;  /* 0x00016e00ff6c7b82 */ /* 0x000e220000000a00 */
[----:B------:R-:W-:-:S07]  /*24b0*/  ULDC.64 UR4, c[0x0][0x5c0] ;  /* 0x0001700000047ab9 */ /* 0x000fce0000000a00 */
[----:B------:R-:W1:Y:S08]  /*24c0*/  LDC.64 R110, c[0x0][0x5b0] ;  /* 0x00016c00ff6e7b82 */ /* 0x000e700000000a00 */
[----:B------:R-:W2:Y:S01]  /*24d0*/  LDC.64 R112, c[0x0][0x5a8] ;  /* 0x00016a00ff707b82 */ /* 0x000ea20000000a00 */
[-C--:B0-----:R-:W-:Y:S02]  /*24e0*/  IMAD R6, R9, R108.reuse, RZ ;  /* 0x0000006c09067224 */ /* 0x081fe400078e02ff */
[----:B------:R-:W-:-:S04]  /*24f0*/  IMAD.WIDE.U32 R4, R19, R108, R94 ;  /* 0x0000006c13047225 */ /* 0x000fc800078e005e */
[----:B------:R-:W-:Y:S01]  /*2500*/  IMAD R107, R19, R109, R6 ;  /* 0x0000006d136b7224 */ /* 0x000fe200078e0206 */
[----:B------:R-:W-:Y:S01]  /*2510*/  IADD3 R6, P0, R12, R4, RZ ;  /* 0x000000040c067210 */ /* 0x000fe20007f1e0ff */
[----:B-1----:R-:W-:-:S03]  /*2520*/  IMAD R4, R21, R110, RZ ;  /* 0x0000006e15047224 */ /* 0x002fc600078e02ff */
[----:B------:R-:W-:Y:S01]  /*2530*/  IADD3.X R7, R13, R5, R107, P0, !PT ;  /* 0x000000050d077210 */ /* 0x000fe200007fe46b */
[C---:B------:R-:W-:Y:S02]  /*2540*/  IMAD R109, R20.reuse, R111, R4 ;  /* 0x0000006f146d7224 */ /* 0x040fe400078e0204 */
[----:B------:R-:W-:-:S04]  /*2550*/  IMAD.WIDE.U32 R4, R20, R110, R6 ;  /* 0x0000006e14047225 */ /* 0x000fc800078e0006 */
[----:B------:R-:W-:Y:S01]  /*2560*/  IMAD.IADD R5, R5, 0x1, R109 ;  /* 0x0000000105057824 */ /* 0x000fe200078e026d */
[----:B--2---:R-:W-:-:S04]  /*2570*/  LEA R10, P0, R4, R112, 0x1 ;  /* 0x00000070040a7211 */ /* 0x004fc800078008ff */
[----:B------:R-:W-:-:S05]  /*2580*/  LEA.HI.X R11, R4, R113, R5, 0x1, P0 ;  /* 0x00000071040b7211 */ /* 0x000fca00000f0c05 */
[----:B------:R-:W2:Y:S01]  /*2590*/  @P1 LDG.E.LTC128B.U16 R18, desc[UR36][R10.64] ;  /* 0x000000240a121981 */ /* 0x000ea2000c1e1520 */
[----:B------:R-:W-:Y:S01]  /*25a0*/  IMAD.WIDE.U32 R4, R20, R110, R12 ;  /* 0x0000006e14047225 */ /* 0x000fe200078e000c */
[----:B------:R-:W-:Y:S02]  /*25b0*/  BSSY B1, `(.L_x_38) ;  /* 0x0000015000017945 */ /* 0x000fe40003800000 */
[----:B------:R-:W-:-:S04]  /*25c0*/  IADD3 R14, P0, R94, R4, RZ ;  /* 0x000000045e0e7210 */ /* 0x000fc80007f1e0ff */
[----:B------:R-:W-:Y:S02]  /*25d0*/  IADD3.X R15, R95, R109, R5, P0, !PT ;  /* 0x0000006d5f0f7210 */ /* 0x000fe400007fe405 */
[----:B------:R-:W-:Y:S01]  /*25e0*/  LEA R8, P0, R106, UR4, 0x1 ;  /* 0x000000046a087c11 */ /* 0x000fe2000f8008ff */
[----:B------:R-:W-:-:S03]  /*25f0*/  IMAD.WIDE.U32 R14, R19, R108, R14 ;  /* 0x0000006c130e7225 */ /* 0x000fc600078e000e */
[----:B------:R-:W-:Y:S02]  /*2600*/  LEA.HI.X R9, R106, UR5, R115, 0x1, P0 ;  /* 0x000000056a097c11 */ /* 0x000fe400080f0c73 */
[----:B------:R-:W-:-:S04]  /*2610*/  ISETP.GT.AND P0, PT, R3, 0x1, PT ;  /* 0x000000010300780c */ /* 0x000fc80003f04270 */
[----:B------:R-:W-:Y:S01]  /*2620*/  ISETP.GT.AND P3, PT, R0, RZ, P0 ;  /* 0x000000ff0000720c */ /* 0x000fe20000764270 */
[----:B--2---:R-:W-:-:S04]  /*2630*/  IMAD.U32 R4, R18, 0x10000, RZ ;  /* 0x0001000012047824 */ /* 0x004fc800078e00ff */
[----:B------:R-:W-:Y:S01]  /*2640*/  FMUL R5, R4, R91 ;  /* 0x0000005b04057220 */ /* 0x000fe20000400000 */
[----:B------:R-:W-:-:S03]  /*2650*/  LEA R4, P4, R14, R112, 0x1 ;  /* 0x000000700e047211 */ /* 0x000fc600078808ff */
[----:B------:R-:W-:-:S05]  /*2660*/  FFMA R5, R24, R90, R5 ;  /* 0x0000005a18057223 */ /* 0x000fca0000000005 */
[----:B------:R-:W-:Y:S01]  /*2670*/  F2FP.BF16.F32.PACK_AB R10, RZ, R5 ;  /* 0x00000005ff0a723e */ /* 0x000fe200000010ff */
[----:B------:R-:W-:-:S03]  /*2680*/  IMAD.IADD R5, R107, 0x1, R15 ;  /* 0x000000016b057824 */ /* 0x000fc600078e020f */
[----:B------:R-:W-:Y:S01]  /*2690*/  PRMT R11, R10, 0x7610, R11 ;  /* 0x000076100a0b7816 */ /* 0x000fe2000000000b */
[----:B------:R-:W-:Y:S01]  /*26a0*/  IMAD.SHL.U32 R10, R110, 0x8, RZ ;  /* 0x000000086e0a7824 */ /* 0x000fe200078e00ff */
[----:B------:R-:W-:-:S03]  /*26b0*/  LEA.HI.X R5, R14, R113, R5, 0x1, P4 ;  /* 0x000000710e057211 */ /* 0x000fc600020f0c05 */
[----:B------:R0:W-:Y:S02]  /*26c0*/  @P1 STG.E.U16 desc[UR36][R8.64], R11 ;  /* 0x0000000b08001986 */ /* 0x0001e4000c101524 */
[----:B0-----:R-:W-:Y:S01]  /*26d0*/  SHF.L.U64.HI R11, R110, 0x3, R111 ;  /* 0x000000036e0b7819 */ /* 0x001fe2000001026f */
[----:B------:R-:W-:Y:S06]  /*26e0*/  @!P3 BRA `(.L_x_39) ;  /* 0x000000000004b947 */ /* 0x000fec0003800000 */
[----:B------:R0:W5:Y:S02]  /*26f0*/  LDG.E.LTC128B.U16 R18, desc[UR36][R4.64+0x2] ;  /* 0x0000022404127981 */ /* 0x000164000c1e1520 */
.L_x_39:
[----:B------:R-:W-:Y:S05]  /*2700*/  BSYNC B1 ;  /* 0x0000000000017941 */ /* 0x000fea0003800000 */
.L_x_38:
[----:B------:R-:W-:Y:S01]  /*2710*/  IMAD.WIDE.U32 R10, R20, R110, R10 ;  /* 0x0000006e140a7225 */ /* 0x000fe200078e000a */
[----:B------:R-:W-:-:S03]  /*2720*/  ISETP.GT.AND P2, PT, R0, 0x8, P2 ;  /* 0x000000080000780c */ /* 0x000fc60001744270 */
[----:B-----5:R-:W-:Y:S01]  /*2730*/  IMAD.U32 R14, R18, 0x10000, RZ ;  /* 0x00010000120e7824 */ /* 0x020fe200078e00ff */
[----:B------:R-:W-:Y:S01]  /*2740*/  IADD3 R6, P1, R6, R10, RZ ;  /* 0x0000000a06067210 */ /* 0x000fe20007f3e0ff */
[----:B------:R-:W-:Y:S02]  /*2750*/  IMAD.IADD R109, R109, 0x1, R11 ;  /* 0x000000016d6d7824 */ /* 0x000fe400078e020b */
[----:B------:R-:W-:Y:S02]  /*2760*/  FMUL R14, R14, R91 ;  /* 0x0000005b0e0e7220 */ /* 0x000fe40000400000 */
[----:B------:R-:W-:Y:S02]  /*2770*/  IMAD.X R7, R109, 0x1, R7, P1 ;  /* 0x000000016d077824 */ /* 0x000fe400008e0607 */
[----:B------:R-:W-:Y:S01]  /*2780*/  FFMA R25, R25, R90, R14 ;  /* 0x0000005a19197223 */ /* 0x000fe2000000000e */
[----:B------:R-:W-:-:S04]  /*2790*/  LEA R14, P1, R6, R112, 0x1 ;  /* 0x00000070060e7211 */ /* 0x000fc800078208ff */
[----:B------:R-:W-:Y:S01]  /*27a0*/  LEA.HI.X R15, R6, R113, R7, 0x1, P1 ;  /* 0x00000071060f7211 */ /* 0x000fe200008f0c07 */
[----:B------:R-:W-:Y:S01]  /*27b0*/  @P3 IMAD.MOV.U32 R6, RZ, RZ, R8 ;  /* 0x000000ffff063224 */ /* 0x000fe200078e0008 */
[----:B------:R-:W-:Y:S01]  /*27c0*/  F2FP.BF16.F32.PACK_AB R25, RZ, R25 ;  /* 0x00000019ff19723e */ /* 0x000fe200000010ff */
[----:B------:R-:W-:-:S05]  /*27d0*/  @P3 IMAD.MOV.U32 R7, RZ, RZ, R9 ;  /* 0x000000ffff073224 */ /* 0x000fca00078e0009 */
[----:B------:R1:W-:Y:S04]  /*27e0*/  @P3 STG.E.U16 desc[UR36][R6.64+0x2], R25 ;  /* 0x0000021906003986 */ /* 0x0003e8000c101524 */
[----:B------:R-:W2:Y:S01]  /*27f0*/  @P2 LDG.E.LTC128B.U16 R18, desc[UR36][R14.64] ;  /* 0x000000240e122981 */ /* 0x000ea2000c1e1520 */
[----:B------:R-:W-:Y:S01]  /*2800*/  IADD3 R12, P1, P3, R94, R10, R12 ;  /* 0x0000000a5e0c7210 */ /* 0x000fe20007b3e00c */
[----:B------:R-:W-:Y:S01]  /*2810*/  BSSY B1, `(.L_x_40) ;  /* 0x0000011000017945 */ /* 0x000fe20003800000 */
[----:B------:R-:W-:Y:S02]  /*2820*/  ISETP.GT.AND P0, PT, R0, 0x8, P0 ;  /* 0x000000080000780c */ /* 0x000fe40000704270 */
[----:B------:R-:W-:-:S03]  /*2830*/  IADD3.X R13, R95, R109, R13, P1, P3 ;  /* 0x0000006d5f0d7210 */ /* 0x000fc60000fe640d */
[----:B------:R-:W-:Y:S01]  /*2840*/  IMAD.WIDE.U32 R12, R19, R108, R12 ;  /* 0x0000006c130c7225 */ /* 0x000fe200078e000c */
[----:B------:R-:W-:-:S03]  /*2850*/  SHF.L.U64.HI R19, R96, 0x1, R97 ;  /* 0x0000000160137819 */ /* 0x000fc60000010261 */
[----:B------:R-:W-:Y:S01]  /*2860*/  IMAD.IADD R13, R107, 0x1, R13 ;  /* 0x000000016b0d7824 */ /* 0x000fe200078e020d */
[----:B-1----:R-:W-:-:S04]  /*2870*/  LEA R6, P3, R12, R112, 0x1 ;  /* 0x000000700c067211 */ /* 0x002fc800078608ff */
[----:B------:R-:W-:Y:S01]  /*2880*/  LEA.HI.X R7, R12, R113, R13, 0x1, P3 ;  /* 0x000000710c077211 */ /* 0x000fe200018f0c0d */
[----:B--2---:R-:W-:-:S04]  /*2890*/  IMAD.U32 R10, R18, 0x10000, RZ ;  /* 0x00010000120a7824 */ /* 0x004fc800078e00ff */
[----:B------:R-:W-:Y:S01]  /*28a0*/  FMUL R11, R10, R91 ;  /* 0x0000005b0a0b7220 */ /* 0x000fe20000400000 */
[----:B------:R-:W-:-:S03]  /*28b0*/  LEA R10, P1, R96, R8, 0x1 ;  /* 0x00000008600a7211 */ /* 0x000fc600078208ff */
[----:B------:R-:W-:-:S05]  /*28c0*/  FFMA R11, R26, R90, R11 ;  /* 0x0000005a1a0b7223 */ /* 0x000fca000000000b */
[----:B------:R-:W-:Y:S01]  /*28d0*/  F2FP.BF16.F32.PACK_AB R14, RZ, R11 ;  /* 0x0000000bff0e723e */ /* 0x000fe200000010ff */
[----:B------:R-:W-:-:S05]  /*28e0*/  IMAD.X R11, R19, 0x1, R9, P1 ;  /* 0x00000001130b7824 */ /* 0x000fca00008e0609 */
[----:B------:R1:W-:Y:S01]  /*28f0*/  @P2 STG.E.U16 desc[UR36][R10.64], R14 ;  /* 0x0000000e0a002986 */ /* 0x0003e2000c101524 */
[----:B------:R-:W-:Y:S05]  /*2900*/  @!P0 BRA `(.L_x_41) ;  /* 0x0000000000048947 */ /* 0x000fea0003800000 */
[----:B------:R2:W5:Y:S02]  /*2910*/  LDG.E.LTC128B.U16 R18, desc[UR36][R6.64+0x2] ;  /* 0x0000022406127981 */ /* 0x000564000c1e1520 */
.L_x_41:
[----:B------:R-:W-:Y:S05]  /*2920*/  BSYNC B1 ;  /* 0x0000000000017941 */ /* 0x000fea0003800000 */
.L_x_40:
[----:B-----5:R-:W-:Y:S01]  /*2930*/  IMAD.U32 R12, R18, 0x10000, RZ ;  /* 0x00010000120c7824 */ /* 0x020fe200078e00ff */
[----:B------:R-:W-:Y:S01]  /*2940*/  ISETP.GT.AND P1, PT, R3, 0x8, PT ;  /* 0x000000080300780c */ /* 0x000fe20003f24270 */
[----:B------:R-:W-:Y:S02]  /*2950*/  BSSY B1, `(.L_x_42) ;  /* 0x0000008000017945 */ /* 0x000fe40003800000 */
[----:B------:R-:W-:Y:S01]  /*2960*/  FMUL R12, R12, R91 ;  /* 0x0000005b0c0c7220 */ /* 0x000fe20000400000 */
[----:B------:R-:W-:-:S03]  /*2970*/  ISETP.GT.AND P2, PT, R0, RZ, P1 ;  /* 0x000000ff0000720c */ /* 0x000fc60000f44270 */
[----:B------:R-:W-:-:S05]  /*2980*/  FFMA R12, R27, R90, R12 ;  /* 0x0000005a1b0c7223 */ /* 0x000fca000000000c */
[----:B------:R-:W-:-:S05]  /*2990*/  F2FP.BF16.F32.PACK_AB R12, RZ, R12 ;  /* 0x0000000cff0c723e */ /* 0x000fca00000010ff */
[----:B------:R3:W-:Y:S01]  /*29a0*/  @P0 STG.E.U16 desc[UR36][R10.64+0x2], R12 ;  /* 0x0000020c0a000986 */ /* 0x0007e2000c101524 */
[----:B------:R-:W-:Y:S05]  /*29b0*/  @!P2 BRA `(.L_x_43) ;  /* 0x000000000004a947 */ /* 0x000fea0003800000 */
[----:B------:R4:W5:Y:S02]  /*29c0*/  LDG.E.LTC128B.U16 R18, desc[UR36][R4.64+0x10] ;  /* 0x0000102404127981 */ /* 0x000964000c1e1520 */
.L_x_43:
[----:B------:R-:W-:Y:S05]  /*29d0*/  BSYNC B1 ;  /* 0x0000000000017941 */ /* 0x000fea0003800000 */
.L_x_42:
[----:B---3-5:R-:W-:Y:S01]  /*29e0*/  IMAD.U32 R12, R18, 0x10000, RZ ;  /* 0x00010000120c7824 */ /* 0x028fe200078e00ff */
        /* <DEDUP_REMOVED lines=9> */
.L_x_45:
[----:B------:R-:W-:Y:S05]  /*2a80*/  BSYNC B1 ;  /* 0x0000000000017941 */ /* 0x000fea0003800000 */
.L_x_44:
[----:B-----5:R-:W-:Y:S01]  /*2a90*/  IMAD.U32 R12, R18, 0x10000, RZ ;  /* 0x00010000120c7824 */ /* 0x020fe200078e00ff */
[----:B------:R-:W-:Y:S01]  /*2aa0*/  ISETP.GT.AND P1, PT, R0, 0x8, P1 ;  /* 0x000000080000780c */ /* 0x000fe20000f24270 */
[----:B------:R-:W-:Y:S02]  /*2ab0*/  BSSY B1, `(.L_x_46) ;  /* 0x0000007000017945 */ /* 0x000fe40003800000 */
[----:B------:R-:W-:-:S04]  /*2ac0*/  FMUL R12, R12, R91 ;  /* 0x0000005b0c0c7220 */ /* 0x000fc80000400000 */
[----:B------:R-:W-:-:S05]  /*2ad0*/  FFMA R12, R29, R90, R12 ;  /* 0x0000005a1d0c7223 */ /* 0x000fca000000000c */
[----:B------:R-:W-:-:S05]  /*2ae0*/  F2FP.BF16.F32.PACK_AB R12, RZ, R12 ;  /* 0x0000000cff0c723e */ /* 0x000fca00000010ff */
[----:B------:R0:W-:Y:S01]  /*2af0*/  @P3 STG.E.U16 desc[UR36][R8.64+0x12], R12 ;  /* 0x0000120c08003986 */ /* 0x0001e2000c101524 */
[----:B------:R-:W-:Y:S05]  /*2b00*/  @!P1 BRA `(.L_x_47) ;  /* 0x0000000000049947 */ /* 0x000fea0003800000 */
[----:B------:R0:W5:Y:S02]  /*2b10*/  LDG.E.LTC128B.U16 R18, desc[UR36][R6.64+0x10] ;  /* 0x0000102406127981 */ /* 0x000164000c1e1520 */
.L_x_47:
[----:B------:R-:W-:Y:S05]  /*2b20*/  BSYNC B1 ;  /* 0x0000000000017941 */ /* 0x000fea0003800000 */
.L_x_46:
[----:B0----5:R-:W-:Y:S01]  /*2b30*/  IMAD.U32 R12, R18, 0x10000, RZ ;  /* 0x00010000120c7824 */ /* 0x021fe200078e00ff */
[----:B------:R-:W-:Y:S01]  /*2b40*/  ISETP.GT.AND P0, PT, R0, 0x8, P0 ;  /* 0x000000080000780c */ /* 0x000fe20000704270 */
[----:B------:R-:W-:Y:S02]  /*2b50*/  BSSY B1, `(.L_x_48) ;  /* 0x0000007000017945 */ /* 0x000fe40003800000 */
[----:B---3--:R-:W-:-:S04]  /*2b60*/  FMUL R13, R12, R91 ;  /* 0x0000005b0c0d7220 */ /* 0x008fc80000400000 */
[----:B------:R-:W-:-:S05]  /*2b70*/  FFMA R13, R30, R90, R13 ;  /* 0x0000005a1e0d7223 */ /* 0x000fca000000000d */
[----:B------:R-:W-:-:S05]  /*2b80*/  F2FP.BF16.F32.PACK_AB R13, RZ, R13 ;  /* 0x0000000dff0d723e */ /* 0x000fca00000010ff */
[----:B------:R0:W-:Y:S01]  /*2b90*/  @P1 STG.E.U16 desc[UR36][R10.64+0x10], R13 ;  /* 0x0000100d0a001986 */ /* 0x0001e2000c101524 */
[----:B------:R-:W-:Y:S05]  /*2ba0*/  @!P0 BRA `(.L_x_49) ;  /* 0x0000000000048947 */ /* 0x000fea0003800000 */
[----:B------:R3:W5:Y:S02]  /*2bb0*/  LDG.E.LTC128B.U16 R18, desc[UR36][R6.64+0x12] ;  /* 0x0000122406127981 */ /* 0x000764000c1e1520 */
.L_x_49:
[----:B------:R-:W-:Y:S05]  /*2bc0*/  BSYNC B1 ;  /* 0x0000000000017941 */ /* 0x000fea0003800000 */
.L_x_48:
        /* <DEDUP_REMOVED lines=10> */
.L_x_51:
[----:B------:R-:W-:Y:S05]  /*2c70*/  BSYNC B1 ;  /* 0x0000000000017941 */ /* 0x000fea0003800000 */
.L_x_50:
[----:B0----5:R-:W-:Y:S01]  /*2c80*/  IMAD.U32 R12, R18, 0x10000, RZ ;  /* 0x00010000120c7824 */ /* 0x021fe200078e00ff */
        /* <DEDUP_REMOVED lines=9> */
.L_x_53:
[----:B------:R-:W-:Y:S05]  /*2d20*/  BSYNC B1 ;  /* 0x0000000000017941 */ /* 0x000fea0003800000 */
.L_x_52:
        /* <DEDUP_REMOVED lines=9> */
.L_x_55:
[----:B------:R-:W-:Y:S05]  /*2dc0*/  BSYNC B1 ;  /* 0x0000000000017941 */ /* 0x000fea0003800000 */
.L_x_54:
[----:B0----5:R-:W-:Y:S01]  /*2dd0*/  IMAD.U32 R12, R18, 0x10000, RZ ;  /* 0x00010000120c7824 */ /* 0x021fe200078e00ff */
        /* <DEDUP_REMOVED lines=8> */
.L_x_57:
[----:B------:R-:W-:Y:S05]  /*2e60*/  BSYNC B1 ;  /* 0x0000000000017941 */ /* 0x000fea0003800000 */
.L_x_56:
        /* <DEDUP_REMOVED lines=10> */
.L_x_59:
[----:B------:R-:W-:Y:S05]  /*2f10*/  BSYNC B1 ;  /* 0x0000000000017941 */ /* 0x000fea0003800000 */
.L_x_58:
        /* <DEDUP_REMOVED lines=10> */
.L_x_61:
[----:B------:R-:W-:Y:S05]  /*2fc0*/  BSYNC B1 ;  /* 0x0000000000017941 */ /* 0x000fea0003800000 */
.L_x_60:
        /* <DEDUP_REMOVED lines=9> */
.L_x_63:
[----:B------:R-:W-:Y:S05]  /*3060*/  BSYNC B1 ;  /* 0x0000000000017941 */ /* 0x000fea0003800000 */
.L_x_62:
        /* <DEDUP_REMOVED lines=9> */
.L_x_65:
[----:B------:R-:W-:Y:S05]  /*3100*/  BSYNC B1 ;  /* 0x0000000000017941 */ /* 0x000fea0003800000 */
.L_x_64:
        /* <DEDUP_REMOVED lines=10> */
.L_x_67:
[----:B------:R-:W-:Y:S05]  /*31b0*/  BSYNC B1 ;  /* 0x0000000000017941 */ /* 0x000fea0003800000 */
.L_x_66:
        /* <DEDUP_REMOVED lines=10> */
.L_x_69:
[----:B------:R-:W-:Y:S05]  /*3260*/  BSYNC B1 ;  /* 0x0000000000017941 */ /* 0x000fea0003800000 */
.L_x_68:
        /* <DEDUP_REMOVED lines=9> */
.L_x_71:
[----:B------:R-:W-:Y:S05]  /*3300*/  BSYNC B1 ;  /* 0x0000000000017941 */ /* 0x000fea0003800000 */
.L_x_70:
        /* <DEDUP_REMOVED lines=9> */
.L_x_73:
[----:B------:R-:W-:Y:S05]  /*33a0*/  BSYNC B1 ;  /* 0x0000000000017941 */ /* 0x000fea0003800000 */
.L_x_72:
        /* <DEDUP_REMOVED lines=10> */
.L_x_75:
[----:B------:R-:W-:Y:S05]  /*3450*/  BSYNC B1 ;  /* 0x0000000000017941 */ /* 0x000fea0003800000 */
.L_x_74:
        /* <DEDUP_REMOVED lines=10> */
.L_x_77:
[----:B------:R-:W-:Y:S05]  /*3500*/  BSYNC B1 ;  /* 0x0000000000017941 */ /* 0x000fea0003800000 */
.L_x_76:
        /* <DEDUP_REMOVED lines=9> */
.L_x_79:
[----:B------:R-:W-:Y:S05]  /*35a0*/  BSYNC B1 ;  /* 0x0000000000017941 */ /* 0x000fea0003800000 */
.L_x_78:
        /* <DEDUP_REMOVED lines=9> */
.L_x_81:
[----:B------:R-:W-:Y:S05]  /*3640*/  BSYNC B1 ;  /* 0x0000000000017941 */ /* 0x000fea0003800000 */
.L_x_80:
        /* <DEDUP_REMOVED lines=10> */
.L_x_83:
[----:B------:R-:W-:Y:S05]  /*36f0*/  BSYNC B1 ;  /* 0x0000000000017941 */ /* 0x000fea0003800000 */
.L_x_82:
        /* <DEDUP_REMOVED lines=10> */
.L_x_85:
[----:B------:R-:W-:Y:S05]  /*37a0*/  BSYNC B1 ;  /* 0x0000000000017941 */ /* 0x000fea0003800000 */
.L_x_84:
        /* <DEDUP_REMOVED lines=9> */
.L_x_87:
[----:B------:R-:W-:Y:S05]  /*3840*/  BSYNC B1 ;  /* 0x0000000000017941 */ /* 0x000fea0003800000 */
.L_x_86:
        /* <DEDUP_REMOVED lines=9> */
.L_x_89:
[----:B------:R-:W-:Y:S05]  /*38e0*/  BSYNC B1 ;  /* 0x0000000000017941 */ /* 0x000fea0003800000 */
.L_x_88:
        /* <DEDUP_REMOVED lines=10> */
.L_x_91:
[----:B------:R-:W-:Y:S05]  /*3990*/  BSYNC B1 ;  /* 0x0000000000017941 */ /* 0x000fea0003800000 */
.L_x_90:
        /* <DEDUP_REMOVED lines=10> */
.L_x_93:
[----:B------:R-:W-:Y:S05]  /*3a40*/  BSYNC B1 ;  /* 0x0000000000017941 */ /* 0x000fea0003800000 */
.L_x_92:
        /* <DEDUP_REMOVED lines=9> */
.L_x_95:
[----:B------:R-:W-:Y:S05]  /*3ae0*/  BSYNC B1 ;  /* 0x0000000000017941 */ /* 0x000fea0003800000 */
.L_x_94:
        /* <DEDUP_REMOVED lines=9> */
.L_x_97:
[----:B------:R-:W-:Y:S05]  /*3b80*/  BSYNC B1 ;  /* 0x0000000000017941 */ /* 0x000fea0003800000 */
.L_x_96:
        /* <DEDUP_REMOVED lines=10> */
.L_x_99:
[----:B------:R-:W-:Y:S05]  /*3c30*/  BSYNC B1 ;  /* 0x0000000000017941 */ /* 0x000fea0003800000 */
.L_x_98:
        /* <DEDUP_REMOVED lines=10> */
.L_x_101:
[----:B------:R-:W-:Y:S05]  /*3ce0*/  BSYNC B1 ;  /* 0x0000000000017941 */ /* 0x000fea0003800000 */
.L_x_100:
        /* <DEDUP_REMOVED lines=9> */
.L_x_103:
[----:B------:R-:W-:Y:S05]  /*3d80*/  BSYNC B1 ;  /* 0x0000000000017941 */ /* 0x000fea0003800000 */
.L_x_102:
        /* <DEDUP_REMOVED lines=9> */
.L_x_105:
[----:B------:R-:W-:Y:S05]  /*3e20*/  BSYNC B1 ;  /* 0x0000000000017941 */ /* 0x000fea0003800000 */
.L_x_104:
        /* <DEDUP_REMOVED lines=10> */
.L_x_107:
[----:B------:R-:W-:Y:S05]  /*3ed0*/  BSYNC B1 ;  /* 0x0000000000017941 */ /* 0x000fea0003800000 */
.L_x_106:
        /* <DEDUP_REMOVED lines=10> */
.L_x_109:
[----:B------:R-:W-:Y:S05]  /*3f80*/  BSYNC B1 ;  /* 0x0000000000017941 */ /* 0x000fea0003800000 */
.L_x_108:
        /* <DEDUP_REMOVED lines=9> */
.L_x_111:
[----:B------:R-:W-:Y:S05]  /*4020*/  BSYNC B1 ;  /* 0x0000000000017941 */ /* 0x000fea0003800000 */
.L_x_110:
        /* <DEDUP_REMOVED lines=9> */
.L_x_113:
[----:B------:R-:W-:Y:S05]  /*40c0*/  BSYNC B1 ;  /* 0x0000000000017941 */ /* 0x000fea0003800000 */
.L_x_112:
        /* <DEDUP_REMOVED lines=10> */
.L_x_115:
[----:B------:R-:W-:Y:S05]  /*4170*/  BSYNC B1 ;  /* 0x0000000000017941 */ /* 0x000fea0003800000 */
.L_x_114:
        /* <DEDUP_REMOVED lines=10> */
.L_x_117:
[----:B------:R-:W-:Y:S05]  /*4220*/  BSYNC B1 ;  /* 0x0000000000017941 */ /* 0x000fea0003800000 */
.L_x_116:
        /* <DEDUP_REMOVED lines=9> */
.L_x_119:
[----:B------:R-:W-:Y:S05]  /*42c0*/  BSYNC B1 ;  /* 0x0000000000017941 */ /* 0x000fea0003800000 */
.L_x_118:
        /* <DEDUP_REMOVED lines=9> */
.L_x_121:
[----:B------:R-:W-:Y:S05]  /*4360*/  BSYNC B1 ;  /* 0x0000000000017941 */ /* 0x000fea0003800000 */
.L_x_120:
        /* <DEDUP_REMOVED lines=10> */
.L_x_123:
[----:B------:R-:W-:Y:S05]  /*4410*/  BSYNC B1 ;  /* 0x0000000000017941 */ /* 0x000fea0003800000 */
.L_x_122:
        /* <DEDUP_REMOVED lines=10> */
.L_x_125:
[----:B------:R-:W-:Y:S05]  /*44c0*/  BSYNC B1 ;  /* 0x0000000000017941 */ /* 0x000fea0003800000 */
.L_x_124:
        /* <DEDUP_REMOVED lines=9> */
.L_x_127:
[----:B------:R-:W-:Y:S05]  /*4560*/  BSYNC B1 ;  /* 0x0000000000017941 */ /* 0x000fea0003800000 */
.L_x_126:
        /* <DEDUP_REMOVED lines=9> */
.L_x_129:
[----:B------:R-:W-:Y:S05]  /*4600*/  BSYNC B1 ;  /* 0x0000000000017941 */ /* 0x000fea0003800000 */
.L_x_128:
        /* <DEDUP_REMOVED lines=10> */
.L_x_131:
[----:B------:R-:W-:Y:S05]  /*46b0*/  BSYNC B1 ;  /* 0x0000000000017941 */ /* 0x000fea0003800000 */
.L_x_130:
        /* <DEDUP_REMOVED lines=10> */
.L_x_133:
[----:B------:R-:W-:Y:S05]  /*4760*/  BSYNC B1 ;  /* 0x0000000000017941 */ /* 0x000fea0003800000 */
.L_x_132:
        /* <DEDUP_REMOVED lines=9> */
.L_x_135:
[----:B------:R-:W-:Y:S05]  /*4800*/  BSYNC B1 ;  /* 0x0000000000017941 */ /* 0x000fea0003800000 */
.L_x_134:
        /* <DEDUP_REMOVED lines=9> */
.L_x_137:
[----:B------:R-:W-:Y:S05]  /*48a0*/  BSYNC B1 ;  /* 0x0000000000017941 */ /* 0x000fea0003800000 */
.L_x_136:
        /* <DEDUP_REMOVED lines=10> */
.L_x_139:
[----:B------:R-:W-:Y:S05]  /*4950*/  BSYNC B1 ;  /* 0x0000000000017941 */ /* 0x000fea0003800000 */
.L_x_138:
        /* <DEDUP_REMOVED lines=10> */
.L_x_141:
[----:B------:R-:W-:Y:S05]  /*4a00*/  BSYNC B1 ;  /* 0x0000000000017941 */ /* 0x000fea0003800000 */
.L_x_140:
        /* <DEDUP_REMOVED lines=9> */
.L_x_143:
[----:B------:R-:W-:Y:S05]  /*4aa0*/  BSYNC B1 ;  /* 0x0000000000017941 */ /* 0x000fea0003800000 */
.L_x_142:
        /* <DEDUP_REMOVED lines=9> */
.L_x_145:
[----:B------:R-:W-:Y:S05]  /*4b40*/  BSYNC B1 ;  /* 0x0000000000017941 */ /* 0x000fea0003800000 */
.L_x_144:
        /* <DEDUP_REMOVED lines=10> */
.L_x_147:
[----:B------:R-:W-:Y:S05]  /*4bf0*/  BSYNC B1 ;  /* 0x0000000000017941 */ /* 0x000fea0003800000 */
.L_x_146:
        /* <DEDUP_REMOVED lines=10> */
.L_x_149:
[----:B------:R-:W-:Y:S05]  /*4ca0*/  BSYNC B1 ;  /* 0x0000000000017941 */ /* 0x000fea0003800000 */
.L_x_148:
        /* <DEDUP_REMOVED lines=9> */
.L_x_151:
[----:B------:R-:W-:Y:S05]  /*4d40*/  BSYNC B1 ;  /* 0x0000000000017941 */ /* 0x000fea0003800000 */
.L_x_150:
        /* <DEDUP_REMOVED lines=9> */
.L_x_153:
[----:B------:R-:W-:Y:S05]  /*4de0*/  BSYNC B1 ;  /* 0x0000000000017941 */ /* 0x000fea0003800000 */
.L_x_152:
        /* <DEDUP_REMOVED lines=10> */
.L_x_155:
[----:B------:R-:W-:Y:S05]  /*4e90*/  BSYNC B1 ;  /* 0x0000000000017941 */ /* 0x000fea0003800000 */
.L_x_154:
        /* <DEDUP_REMOVED lines=10> */
.L_x_157:
[----:B------:R-:W-:Y:S05]  /*4f40*/  BSYNC B1 ;  /* 0x0000000000017941 */ /* 0x000fea0003800000 */
.L_x_156:
[----:B0---45:R-:W-:Y:S01]  /*4f50*/  IMAD.U32 R4, R18, 0x10000, RZ ;  /* 0x0001000012047824 */ /* 0x031fe200078e00ff */
        /* <DEDUP_REMOVED lines=8> */
.L_x_159:
[----:B------:R-:W-:Y:S05]  /*4fe0*/  BSYNC B1 ;  /* 0x0000000000017941 */ /* 0x000fea0003800000 */
.L_x_158:
[----:B0----5:R-:W-:Y:S01]  /*4ff0*/  IMAD.U32 R4, R18, 0x10000, RZ ;  /* 0x0001000012047824 */ /* 0x021fe200078e00ff */
[----:B------:R-:W-:Y:S01]  /*5000*/  ISETP.GT.AND P0, PT, R0, 0x8, P0 ;  /* 0x000000080000780c */ /* 0x000fe20000704270 */
[----:B------:R-:W-:Y:S01]  /*5010*/  @P1 IMAD.MOV.U32 R5, RZ, RZ, R11 ;  /* 0x000000ffff051224 */ /* 0x000fe200078e000b */
[----:B------:R-:W-:Y:S01]  /*5020*/  BSSY B1, `(.L_x_160) ;  /* 0x0000008000017945 */ /* 0x000fe20003800000 */
[----:B------:R-:W-:Y:S01]  /*5030*/  FMUL R3, R4, R91 ;  /* 0x0000005b04037220 */ /* 0x000fe20000400000 */
[----:B------:R-:W-:-:S03]  /*5040*/  @P1 IMAD.MOV.U32 R4, RZ, RZ, R10 ;  /* 0x000000ffff041224 */ /* 0x000fc600078e000a */
[----:B------:R-:W-:-:S05]  /*5050*/  FFMA R3, R86, R90, R3 ;  /* 0x0000005a56037223 */ /* 0x000fca0000000003 */
[----:B------:R-:W-:-:S05]  /*5060*/  F2FP.BF16.F32.PACK_AB R3, RZ, R3 ;  /* 0x00000003ff03723e */ /* 0x000fca00000010ff */
[----:B------:R0:W-:Y:S01]  /*5070*/  @P1 STG.E.U16 desc[UR36][R4.64+0xf0], R3 ;  /* 0x0000f00304001986 */ /* 0x0001e2000c101524 */
[----:B------:R-:W-:Y:S05]  /*5080*/  @!P0 BRA `(.L_x_161) ;  /* 0x0000000000048947 */ /* 0x000fea0003800000 */
[----:B------:R0:W5:Y:S02]  /*5090*/  LDG.E.LTC128B.U16 R18, desc[UR36][R6.64+0xf2] ;  /* 0x0000f22406127981 */ /* 0x000164000c1e1520 */
.L_x_161:
[----:B------:R-:W-:Y:S05]  /*50a0*/  BSYNC B1 ;  /* 0x0000000000017941 */ /* 0x000fea0003800000 */
.L_x_160:
[----:B------:R-:W-:Y:S05]  /*50b0*/  @!P0 BRA `(.L_x_162) ;  /* 0x0000001000b08947 */ /* 0x000fea0003800000 */
[----:B-----5:R-:W-:-:S04]  /*50c0*/  IMAD.U32 R18, R18, 0x10000, RZ ;  /* 0x0001000012127824 */ /* 0x020fc800078e00ff */
[----:B------:R-:W-:-:S04]  /*50d0*/  FMUL R18, R18, R91 ;  /* 0x0000005b12127220 */ /* 0x000fc80000400000 */
[----:B------:R-:W-:-:S05]  /*50e0*/  FFMA R18, R87, R90, R18 ;  /* 0x0000005a57127223 */ /* 0x000fca0000000012 */
[----:B------:R-:W-:-:S05]  /*50f0*/  F2FP.BF16.F32.PACK_AB R18, RZ, R18 ;  /* 0x00000012ff12723e */ /* 0x000fca00000010ff */
[----:B------:R0:W-:Y:S01]  /*5100*/  STG.E.U16 desc[UR36][R10.64+0xf2], R18 ;  /* 0x0000f2120a007986 */ /* 0x0001e2000c101524 */
[----:B------:R-:W-:Y:S05]  /*5110*/  BRA `(.L_x_162) ;  /* 0x0000001000987947 */ /* 0x000fea0003800000 */
.L_x_37:
[----:B------:R-:W-:Y:S01]  /*5120*/  ISETP.GT.AND P3, PT, R3, 0x1, PT ;  /* 0x000000010300780c */ /* 0x000fe20003f64270 */
[----:B------:R-:W-:Y:S01]  /*5130*/  ULDC.64 UR4, c[0x0][0x5c0] ;  /* 0x0001700000047ab9 */ /* 0x000fe20000000a00 */
[-C--:B------:R-:W-:Y:S01]  /*5140*/  FMUL R24, R24, R90.reuse ;  /* 0x0000005a18187220 */ /* 0x080fe20000400000 */
[----:B------:R-:W-:Y:S01]  /*5150*/  LEA R4, P4, R106, UR4, 0x1 ;  /* 0x000000046a047c11 */ /* 0x000fe2000f8808ff */
[-C--:B------:R-:W-:Y:S01]  /*5160*/  FMUL R25, R25, R90.reuse ;  /* 0x0000005a19197220 */ /* 0x080fe20000400000 */
[----:B------:R-:W-:Y:S01]  /*5170*/  ISETP.GT.AND P0, PT, R0, RZ, P3 ;  /* 0x000000ff0000720c */ /* 0x000fe20001f04270 */
[----:B------:R-:W-:Y:S01]  /*5180*/  FMUL R26, R26, R90 ;  /* 0x0000005a1a1a7220 */ /* 0x000fe20000400000 */
[----:B------:R-:W-:Y:S01]  /*5190*/  F2FP.BF16.F32.PACK_AB R24, RZ, R24 ;  /* 0x00000018ff18723e */ /* 0x000fe200000010ff */
[-C--:B------:R-:W-:Y:S01]  /*51a0*/  FMUL R27, R27, R90.reuse ;  /* 0x0000005a1b1b7220 */ /* 0x080fe20000400000 */
[----:B------:R-:W-:Y:S01]  /*51b0*/  LEA.HI.X R5, R106, UR5, R115, 0x1, P4 ;  /* 0x000000056a057c11 */ /* 0x000fe2000a0f0c73 */
[-C--:B------:R-:W-:Y:S01]  /*51c0*/  FMUL R28, R28, R90.reuse ;  /* 0x0000005a1c1c7220 */ /* 0x080fe20000400000 */
[----:B------:R-:W-:Y:S01]  /*51d0*/  F2FP.BF16.F32.PACK_AB R25, RZ, R25 ;  /* 0x00000019ff19723e */ /* 0x000fe200000010ff */
[-C--:B------:R-:W-:Y:S01]  /*51e0*/  FMUL R29, R29, R90.reuse ;  /* 0x0000005a1d1d7220 */ /* 0x080fe20000400000 */
[----:B------:R-:W-:Y:S01]  /*51f0*/  ISETP.GT.AND P2, PT, R0, 0x8, P2 ;  /* 0x000000080000780c */ /* 0x000fe20001744270 */
[----:B------:R-:W-:Y:S01]  /*5200*/  @P1 STG.E.U16 desc[UR36][R4.64], R24 ;  /* 0x0000001804001986 */ /* 0x000fe2000c101524 */
[----:B------:R-:W-:Y:S01]  /*5210*/  ISETP.GT.AND P1, PT, R3, 0x8, PT ;  /* 0x000000080300780c */ /* 0x000fe20003f24270 */
[----:B------:R-:W-:Y:S01]  /*5220*/  FMUL R30, R30, R90 ;  /* 0x0000005a1e1e7220 */ /* 0x000fe20000400000 */
[C---:B------:R-:W-:Y:S01]  /*5230*/  SHF.L.U64.HI R7, R96.reuse, 0x1, R97 ;  /* 0x0000000160077819 */ /* 0x040fe20000010261 */
[----:B------:R-:W-:Y:S01]  /*5240*/  @P0 STG.E.U16 desc[UR36][R4.64+0x2], R25 ;  /* 0x0000021904000986 */ /* 0x000fe2000c101524 */
[----:B------:R-:W-:Y:S01]  /*5250*/  LEA R6, P5, R96, R4, 0x1 ;  /* 0x0000000460067211 */ /* 0x000fe200078a08ff */
[-C--:B------:R-:W-:Y:S01]  /*5260*/  FMUL R31, R31, R90.reuse ;  /* 0x0000005a1f1f7220 */ /* 0x080fe20000400000 */
[----:B------:R-:W-:Y:S01]  /*5270*/  ISETP.GT.AND P3, PT, R0, 0x8, P3 ;  /* 0x000000080000780c */ /* 0x000fe20001f64270 */
[-C--:B------:R-:W-:Y:S01]  /*5280*/  FMUL R32, R32, R90.reuse ;  /* 0x0000005a20207220 */ /* 0x080fe20000400000 */
[----:B------:R-:W-:Y:S01]  /*5290*/  ISETP.GT.AND P0, PT, R3, 0x9, PT ;  /* 0x000000090300780c */ /* 0x000fe20003f04270 */
[----:B------:R-:W-:Y:S01]  /*52a0*/  IMAD.X R7, R7, 0x1, R5, P5 ;  /* 0x0000000107077824 */ /* 0x000fe200028e0605 */
[----:B------:R-:W-:Y:S01]  /*52b0*/  ISETP.GT.AND P4, PT, R0, RZ, P1 ;  /* 0x000000ff0000720c */ /* 0x000fe20000f84270 */
[----:B------:R-:W-:Y:S01]  /*52c0*/  FMUL R33, R33, R90 ;  /* 0x0000005a21217220 */ /* 0x000fe20000400000 */
[----:B------:R-:W-:Y:S01]  /*52d0*/  F2FP.BF16.F32.PACK_AB R26, RZ, R26 ;  /* 0x0000001aff1a723e */ /* 0x000fe200000010ff */
[-C--:B------:R-:W-:Y:S01]  /*52e0*/  FMUL R34, R34, R90.reuse ;  /* 0x0000005a22227220 */ /* 0x080fe20000400000 */
[----:B------:R-:W-:Y:S01]  /*52f0*/  ISETP.GT.AND P5, PT, R0, RZ, P0 ;  /* 0x000000ff0000720c */ /* 0x000fe200007a4270 */
[----:B------:R-:W-:Y:S01]  /*5300*/  FMUL R35, R35, R90 ;  /* 0x0000005a23237220 */ /* 0x000fe20000400000 */
[----:B------:R-:W-:Y:S01]  /*5310*/  F2FP.BF16.F32.PACK_AB R27, RZ, R27 ;  /* 0x0000001bff1b723e */ /* 0x000fe200000010ff */
[----:B------:R-:W-:Y:S01]  /*5320*/  @P2 STG.E.U16 desc[UR36][R6.64], R26 ;  /* 0x0000001a06002986 */ /* 0x000fe2000c101524 */
[----:B------:R-:W-:Y:S01]  /*5330*/  F2FP.BF16.F32.PACK_AB R28, RZ, R28 ;  /* 0x0000001cff1c723e */ /* 0x000fe200000010ff */
[-C--:B------:R-:W-:Y:S01]  /*5340*/  FMUL R36, R36, R90.reuse ;  /* 0x0000005a24247220 */ /* 0x080fe20000400000 */
[C---:B------:R-:W-:Y:S01]  /*5350*/  ISETP.GT.AND P2, PT, R0.reuse, 0x8, P1 ;  /* 0x000000080000780c */ /* 0x040fe20000f44270 */
[----:B------:R-:W-:Y:S01]  /*5360*/  @P3 STG.E.U16 desc[UR36][R6.64+0x2], R27 ;  /* 0x0000021b06003986 */ /* 0x000fe2000c101524 */
[----:B------:R-:W-:Y:S01]  /*5370*/  ISETP.GT.AND P1, PT, R3, 0x10, PT ;  /* 0x000000100300780c */ /* 0x000fe20003f24270 */
[-C--:B------:R-:W-:Y:S01]  /*5380*/  FMUL R37, R37, R90.reuse ;  /* 0x0000005a25257220 */ /* 0x080fe20000400000 */
[----:B------:R-:W-:Y:S01]  /*5390*/  F2FP.BF16.F32.PACK_AB R29, RZ, R29 ;  /* 0x0000001dff1d723e */ /* 0x000fe200000010ff */
[----:B------:R-:W-:Y:S01]  /*53a0*/  @P4 STG.E.U16 desc[UR36][R4.64+0x10], R28 ;  /* 0x0000101c04004986 */ /* 0x000fe2000c101524 */
[----:B------:R-:W-:Y:S01]  /*53b0*/  ISETP.GT.AND P3, PT, R0, 0x8, P0 ;  /* 0x000000080000780c */ /* 0x000fe20000764270 */
[-C--:B------:R-:W-:Y:S01]  /*53c0*/  FMUL R38, R38, R90.reuse ;  /* 0x0000005a26267220 */ /* 0x080fe20000400000 */
[----:B------:R-:W-:Y:S01]  /*53d0*/  ISETP.GT.AND P0, PT, R3, 0x11, PT ;  /* 0x000000110300780c */ /* 0x000fe20003f04270 */
[----:B------:R-:W-:Y:S01]  /*53e0*/  @P5 STG.E.U16 desc[UR36][R4.64+0x12], R29 ;  /* 0x0000121d04005986 */ /* 0x000fe2000c101524 */
        /* <DEDUP_REMOVED lines=162> */
[----:B------:R-:W-:-:S02]  /*5e10*/  F2FP.BF16.F32.PACK_AB R62, RZ, R62 ;  /* 0x0000003eff3e723e */ /* 0x000fc400000010ff */
[C---:B------:R-:W-:Y:S02]  /*5e20*/  ISETP.GT.AND P5, PT, R0.reuse, RZ, P0 ;  /* 0x000000ff0000720c */ /* 0x040fe400007a4270 */
[----:B------:R-:W-:Y:S01]  /*5e30*/  F2FP.BF16.F32.PACK_AB R63, RZ, R63 ;  /* 0x0000003fff3f723e */ /* 0x000fe200000010ff */
[----:B------:R-:W-:Y:S01]  /*5e40*/  @P2 STG.E.U16 desc[UR36][R6.64+0x90], R62 ;  /* 0x0000903e06002986 */ /* 0x000fe2000c101524 */
[----:B------:R-:W-:Y:S02]  /*5e50*/  F2FP.BF16.F32.PACK_AB R64, RZ, R64 ;  /* 0x00000040ff40723e */ /* 0x000fe400000010ff */
[C---:B------:R-:W-:Y:S01]  /*5e60*/  ISETP.GT.AND P2, PT, R0.reuse, 0x8, P1 ;  /* 0x000000080000780c */ /* 0x040fe20000f44270 */
[----:B------:R-:W-:Y:S01]  /*5e70*/  @P3 STG.E.U16 desc[UR36][R6.64+0x92], R63 ;  /* 0x0000923f06003986 */ /* 0x000fe2000c101524 */
[----:B------:R-:W-:Y:S02]  /*5e80*/  ISETP.GT.AND P1, PT, R3, 0x58, PT ;  /* 0x000000580300780c */ /* 0x000fe40003f24270 */
[----:B------:R-:W-:Y:S01]  /*5e90*/  F2FP.BF16.F32.PACK_AB R65, RZ, R65 ;  /* 0x00000041ff41723e */ /* 0x000fe200000010ff */
[----:B------:R-:W-:Y:S01]  /*5ea0*/  @P4 STG.E.U16 desc[UR36][R4.64+0xa0], R64 ;  /* 0x0000a04004004986 */ /* 0x000fe2000c101524 */
[----:B------:R-:W-:-:S02]  /*5eb0*/  ISETP.GT.AND P3, PT, R0, 0x8, P0 ;  /* 0x000000080000780c */ /* 0x000fc40000764270 */
[----:B------:R-:W-:Y:S01]  /*5ec0*/  ISETP.GT.AND P0, PT, R3, 0x59, PT ;  /* 0x000000590300780c */ /* 0x000fe20003f04270 */
[----:B------:R-:W-:Y:S01]  /*5ed0*/  @P5 STG.E.U16 desc[UR36][R4.64+0xa2], R65 ;  /* 0x0000a24104005986 */ /* 0x000fe2000c101524 */
[C---:B------:R-:W-:Y:S02]  /*5ee0*/  ISETP.GT.AND P4, PT, R0.reuse, RZ, P1 ;  /* 0x000000ff0000720c */ /* 0x040fe40000f84270 */
[----:B------:R-:W-:Y:S02]  /*5ef0*/  F2FP.BF16.F32.PACK_AB R66, RZ, R66 ;  /* 0x00000042ff42723e */ /* 0x000fe400000010ff */
[----:B------:R-:W-:Y:S02]  /*5f00*/  ISETP.GT.AND P5, PT, R0, RZ, P0 ;  /* 0x000000ff0000720c */ /* 0x000fe400007a4270 */
[----:B------:R-:W-:Y:S01]  /*5f10*/  F2FP.BF16.F32.PACK_AB R67, RZ, R67 ;  /* 0x00000043ff43723e */ /* 0x000fe200000010ff */
[----:B------:R-:W-:Y:S01]  /*5f20*/  @P2 STG.E.U16 desc[UR36][R6.64+0xa0], R66 ;  /* 0x0000a04206002986 */ /* 0x000fe2000c101524 */
[----:B------:R-:W-:-:S02]  /*5f30*/  F2FP.BF16.F32.PACK_AB R68, RZ, R68 ;  /* 0x00000044ff44723e */ /* 0x000fc400000010ff */
[C---:B------:R-:W-:Y:S01]  /*5f40*/  ISETP.GT.AND P2, PT, R0.reuse, 0x8, P1 ;  /* 0x000000080000780c */ /* 0x040fe20000f44270 */
[----:B------:R-:W-:Y:S01]  /*5f50*/  @P3 STG.E.U16 desc[UR36][R6.64+0xa2], R67 ;  /* 0x0000a24306003986 */ /* 0x000fe2000c101524 */
[C---:B------:R-:W-:Y:S02]  /*5f60*/  ISETP.GT.AND P1, PT, R3.reuse, 0x60, PT ;  /* 0x000000600300780c */ /* 0x040fe40003f24270 */
[----:B------:R-:W-:Y:S01]  /*5f70*/  F2FP.BF16.F32.PACK_AB R69, RZ, R69 ;  /* 0x00000045ff45723e */ /* 0x000fe200000010ff */
[----:B------:R-:W-:Y:S01]  /*5f80*/  @P4 STG.E.U16 desc[UR36][R4.64+0xb0], R68 ;  /* 0x0000b04404004986 */ /* 0x000fe2000c101524 */
[C---:B------:R-:W-:Y:S02]  /*5f90*/  ISETP.GT.AND P3, PT, R0.reuse, 0x8, P0 ;  /* 0x000000080000780c */ /* 0x040fe40000764270 */
[----:B------:R-:W-:Y:S01]  /*5fa0*/  ISETP.GT.AND P0, PT, R3, 0x61, PT ;  /* 0x000000610300780c */ /* 0x000fe20003f04270 */
[----:B------:R-:W-:Y:S01]  /*5fb0*/  @P5 STG.E.U16 desc[UR36][R4.64+0xb2], R69 ;  /* 0x0000b24504005986 */ /* 0x000fe2000c101524 */
[----:B------:R-:W-:-:S02]  /*5fc0*/  ISETP.GT.AND P4, PT, R0, RZ, P1 ;  /* 0x000000ff0000720c */ /* 0x000fc40000f84270 */
[C---:B------:R-:W-:Y:S02]  /*5fd0*/  ISETP.GT.AND P5, PT, R0.reuse, RZ, P0 ;  /* 0x000000ff0000720c */ /* 0x040fe400007a4270 */
[----:B------:R-:W-:Y:S02]  /*5fe0*/  F2FP.BF16.F32.PACK_AB R70, RZ, R70 ;  /* 0x00000046ff46723e */ /* 0x000fe400000010ff */
[----:B------:R-:W-:Y:S02]  /*5ff0*/  F2FP.BF16.F32.PACK_AB R71, RZ, R71 ;  /* 0x00000047ff47723e */ /* 0x000fe400000010ff */
[----:B------:R-:W-:Y:S01]  /*6000*/  F2FP.BF16.F32.PACK_AB R72, RZ, R72 ;  /* 0x00000048ff48723e */ /* 0x000fe200000010ff */
[----:B------:R-:W-:Y:S01]  /*6010*/  @P2 STG.E.U16 desc[UR36][R6.64+0xb0], R70 ;  /* 0x0000b04606002986 */ /* 0x000fe2000c101524 */
[----:B------:R-:W-:Y:S02]  /*6020*/  F2FP.BF16.F32.PACK_AB R73, RZ, R73 ;  /* 0x00000049ff49723e */ /* 0x000fe400000010ff */
[C---:B------:R-:W-:Y:S01]  /*6030*/  ISETP.GT.AND P1, PT, R0.reuse, 0x8, P1 ;  /* 0x000000080000780c */ /* 0x040fe20000f24270 */
[----:B------:R-:W-:Y:S01]  /*6040*/  @P3 STG.E.U16 desc[UR36][R6.64+0xb2], R71 ;  /* 0x0000b24706003986 */ /* 0x000fe2000c101524 */
[----:B------:R-:W-:-:S02]  /*6050*/  ISETP.GT.AND P2, PT, R0, 0x8, P0 ;  /* 0x000000080000780c */ /* 0x000fc40000744270 */
[----:B------:R-:W-:Y:S01]  /*6060*/  F2FP.BF16.F32.PACK_AB R74, RZ, R74 ;  /* 0x0000004aff4a723e */ /* 0x000fe200000010ff */
[----:B------:R-:W-:Y:S01]  /*6070*/  @P4 STG.E.U16 desc[UR36][R4.64+0xc0], R72 ;  /* 0x0000c04804004986 */ /* 0x000fe2000c101524 */
[C---:B------:R-:W-:Y:S02]  /*6080*/  ISETP.GT.AND P4, PT, R3.reuse, 0x68, PT ;  /* 0x000000680300780c */ /* 0x040fe40003f84270 */
[----:B------:R-:W-:Y:S01]  /*6090*/  ISETP.GT.AND P0, PT, R3, 0x69, PT ;  /* 0x000000690300780c */ /* 0x000fe20003f04270 */
[----:B------:R-:W-:Y:S01]  /*60a0*/  @P5 STG.E.U16 desc[UR36][R4.64+0xc2], R73 ;  /* 0x0000c24904005986 */ /* 0x000fe2000c101524 */
[----:B------:R-:W-:Y:S02]  /*60b0*/  ISETP.GT.AND P5, PT, R0, RZ, P4 ;  /* 0x000000ff0000720c */ /* 0x000fe400027a4270 */
[----:B------:R-:W-:Y:S01]  /*60c0*/  F2FP.BF16.F32.PACK_AB R75, RZ, R75 ;  /* 0x0000004bff4b723e */ /* 0x000fe200000010ff */
[----:B------:R-:W-:Y:S01]  /*60d0*/  @P1 STG.E.U16 desc[UR36][R6.64+0xc0], R74 ;  /* 0x0000c04a06001986 */ /* 0x000fe2000c101524 */
[----:B------:R-:W-:-:S02]  /*60e0*/  F2FP.BF16.F32.PACK_AB R76, RZ, R76 ;  /* 0x0000004cff4c723e */ /* 0x000fc400000010ff */
[C---:B------:R-:W-:Y:S01]  /*60f0*/  ISETP.GT.AND P3, PT, R0.reuse, RZ, P0 ;  /* 0x000000ff0000720c */ /* 0x040fe20000764270 */
[----:B------:R-:W-:Y:S01]  /*6100*/  @P2 STG.E.U16 desc[UR36][R6.64+0xc2], R75 ;  /* 0x0000c24b06002986 */ /* 0x000fe2000c101524 */
[C---:B------:R-:W-:Y:S02]  /*6110*/  ISETP.GT.AND P4, PT, R0.reuse, 0x8, P4 ;  /* 0x000000080000780c */ /* 0x040fe40002784270 */
[----:B------:R-:W-:Y:S02]  /*6120*/  F2FP.BF16.F32.PACK_AB R77, RZ, R77 ;  /* 0x0000004dff4d723e */ /* 0x000fe400000010ff */
[----:B------:R-:W-:Y:S01]  /*6130*/  F2FP.BF16.F32.PACK_AB R78, RZ, R78 ;  /* 0x0000004eff4e723e */ /* 0x000fe200000010ff */
[----:B------:R-:W-:Y:S01]  /*6140*/  @P5 STG.E.U16 desc[UR36][R4.64+0xd0], R76 ;  /* 0x0000d04c04005986 */ /* 0x000fe2000c101524 */
[----:B------:R-:W-:Y:S02]  /*6150*/  ISETP.GT.AND P5, PT, R0, 0x8, P0 ;  /* 0x000000080000780c */ /* 0x000fe400007a4270 */
[----:B------:R-:W-:-:S02]  /*6160*/  F2FP.BF16.F32.PACK_AB R79, RZ, R79 ;  /* 0x0000004fff4f723e */ /* 0x000fc400000010ff */
[C---:B------:R-:W-:Y:S01]  /*6170*/  ISETP.GT.AND P2, PT, R3.reuse, 0x71, PT ;  /* 0x000000710300780c */ /* 0x040fe20003f44270 */
[----:B------:R-:W-:Y:S01]  /*6180*/  @P3 STG.E.U16 desc[UR36][R4.64+0xd2], R77 ;  /* 0x0000d24d04003986 */ /* 0x000fe2000c101524 */
[----:B------:R-:W-:Y:S02]  /*6190*/  ISETP.GT.AND P3, PT, R3, 0x70, PT ;  /* 0x000000700300780c */ /* 0x000fe40003f64270 */
[----:B------:R-:W-:Y:S01]  /*61a0*/  F2FP.BF16.F32.PACK_AB R80, RZ, R80 ;  /* 0x00000050ff50723e */ /* 0x000fe200000010ff */
[----:B------:R-:W-:Y:S01]  /*61b0*/  @P4 STG.E.U16 desc[UR36][R6.64+0xd0], R78 ;  /* 0x0000d04e06004986 */ /* 0x000fe2000c101524 */
[C---:B------:R-:W-:Y:S02]  /*61c0*/  ISETP.GT.AND P4, PT, R0.reuse, RZ, P2 ;  /* 0x000000ff0000720c */ /* 0x040fe40001784270 */
[----:B------:R-:W-:Y:S01]  /*61d0*/  F2FP.BF16.F32.PACK_AB R81, RZ, R81 ;  /* 0x00000051ff51723e */ /* 0x000fe200000010ff */
[----:B------:R-:W-:Y:S01]  /*61e0*/  @P5 STG.E.U16 desc[UR36][R6.64+0xd2], R79 ;  /* 0x0000d24f06005986 */ /* 0x000fe2000c101524 */
[----:B------:R-:W-:-:S02]  /*61f0*/  ISETP.GT.AND P5, PT, R0, RZ, P3 ;  /* 0x000000ff0000720c */ /* 0x000fc40001fa4270 */
[C---:B------:R-:W-:Y:S02]  /*6200*/  ISETP.GT.AND P1, PT, R3.reuse, 0x78, PT ;  /* 0x000000780300780c */ /* 0x040fe40003f24270 */
[----:B------:R-:W-:Y:S02]  /*6210*/  ISETP.GT.AND P0, PT, R3, 0x79, PT ;  /* 0x000000790300780c */ /* 0x000fe40003f04270 */
[C---:B------:R-:W-:Y:S02]  /*6220*/  ISETP.GT.AND P3, PT, R0.reuse, 0x8, P3 ;  /* 0x000000080000780c */ /* 0x040fe40001f64270 */
[C---:B------:R-:W-:Y:S02]  /*6230*/  ISETP.GT.AND P2, PT, R0.reuse, 0x8, P2 ;  /* 0x000000080000780c */ /* 0x040fe40001744270 */
[----:B------:R-:W-:Y:S02]  /*6240*/  F2FP.BF16.F32.PACK_AB R82, RZ, R82 ;  /* 0x00000052ff52723e */ /* 0x000fe400000010ff */
[----:B------:R-:W-:Y:S01]  /*6250*/  F2FP.BF16.F32.PACK_AB R83, RZ, R83 ;  /* 0x00000053ff53723e */ /* 0x000fe200000010ff */
[----:B------:R-:W-:Y:S01]  /*6260*/  @P5 STG.E.U16 desc[UR36][R4.64+0xe0], R80 ;  /* 0x0000e05004005986 */ /* 0x000fe2000c101524 */
[----:B------:R-:W-:-:S02]  /*6270*/  ISETP.GT.AND P5, PT, R0, RZ, P0 ;  /* 0x000000ff0000720c */ /* 0x000fc400007a4270 */
[C---:B------:R-:W-:Y:S01]  /*6280*/  ISETP.GT.AND P0, PT, R0.reuse, 0x8, P0 ;  /* 0x000000080000780c */ /* 0x040fe20000704270 */
[----:B------:R-:W-:Y:S01]  /*6290*/  @P4 STG.E.U16 desc[UR36][R4.64+0xe2], R81 ;  /* 0x0000e25104004986 */ /* 0x000fe2000c101524 */
[C---:B------:R-:W-:Y:S02]  /*62a0*/  ISETP.GT.AND P4, PT, R0.reuse, RZ, P1 ;  /* 0x000000ff0000720c */ /* 0x040fe40000f84270 */
[----:B------:R-:W-:Y:S01]  /*62b0*/  ISETP.GT.AND P1, PT, R0, 0x8, P1 ;  /* 0x000000080000780c */ /* 0x000fe20000f24270 */
[----:B------:R-:W-:Y:S01]  /*62c0*/  @P3 STG.E.U16 desc[UR36][R6.64+0xe0], R82 ;  /* 0x0000e05206003986 */ /* 0x000fe2000c101524 */
[----:B------:R-:W-:Y:S02]  /*62d0*/  F2FP.BF16.F32.PACK_AB R84, RZ, R84 ;  /* 0x00000054ff54723e */ /* 0x000fe400000010ff */
[----:B------:R-:W-:Y:S01]  /*62e0*/  F2FP.BF16.F32.PACK_AB R85, RZ, R85 ;  /* 0x00000055ff55723e */ /* 0x000fe200000010ff */
[----:B------:R-:W-:Y:S01]  /*62f0*/  @P2 STG.E.U16 desc[UR36][R6.64+0xe2], R83 ;  /* 0x0000e25306002986 */ /* 0x000fe2000c101524 */
[----:B------:R-:W-:-:S02]  /*6300*/  F2FP.BF16.F32.PACK_AB R86, RZ, R86 ;  /* 0x00000056ff56723e */ /* 0x000fc400000010ff */
[----:B------:R-:W-:-:S03]  /*6310*/  F2FP.BF16.F32.PACK_AB R87, RZ, R87 ;  /* 0x00000057ff57723e */ /* 0x000fc600000010ff */
[----:B------:R-:W-:Y:S04]  /*6320*/  @P4 STG.E.U16 desc[UR36][R4.64+0xf0], R84 ;  /* 0x0000f05404004986 */ /* 0x000fe8000c101524 */
[----:B------:R0:W-:Y:S02]  /*6330*/  @P5 STG.E.U16 desc[UR36][R4.64+0xf2], R85 ;  /* 0x0000f25504005986 */ /* 0x0001e4000c101524 */
[----:B0-----:R-:W-:Y:S02]  /*6340*/  @P1 IMAD.MOV.U32 R4, RZ, RZ, R6 ;  /* 0x000000ffff041224 */ /* 0x001fe400078e0006 */
[----:B------:R-:W-:-:S05]  /*6350*/  @P1 IMAD.MOV.U32 R5, RZ, RZ, R7 ;  /* 0x000000ffff051224 */ /* 0x000fca00078e0007 */
[----:B------:R0:W-:Y:S04]  /*6360*/  @P1 STG.E.U16 desc[UR36][R4.64+0xf0], R86 ;  /* 0x0000f05604001986 */ /* 0x0001e8000c101524 */
[----:B------:R0:W-:Y:S02]  /*6370*/  @P0 STG.E.U16 desc[UR36][R6.64+0xf2], R87 ;  /* 0x0000f25706000986 */ /* 0x0001e4000c101524 */
.L_x_162:
[----:B------:R-:W-:Y:S05]  /*6380*/  BSYNC B0 ;  /* 0x0000000000007941 */ /* 0x000fea0003800000 */
.L_x_36:
[----:B0-----:R-:W2:Y:S01]  /*6390*/  LDL.64 R4, [R1] ;  /* 0x0000000001047983 */ /* 0x001ea20000100a00 */
[----:B------:R-:W-:Y:S01]  /*63a0*/  ULDC.64 UR4, c[0x0][0x650] ;  /* 0x0001940000047ab9 */ /* 0x000fe20000000a00 */
[----:B------:R-:W-:Y:S02]  /*63b0*/  IMAD.U32 R0, RZ, RZ, UR44 ;  /* 0x0000002cff007e24 */ /* 0x000fe4000f8e00ff */
[----:B------:R-:W-:Y:S02]  /*63c0*/  IMAD.MOV.U32 R22, RZ, RZ, -0x1 ;  /* 0xffffffffff167424 */ /* 0x000fe400078e00ff */
[----:B------:R0:W-:Y:S01]  /*63d0*/  SYNCS.ARRIVE.TRANS64.A1T0 RZ, [R0+UR46], RZ ;  /* 0x000000ff00ff79a7 */ /* 0x0001e2000810002e */
[----:B-----5:R-:W-:Y:S02]  /*63e0*/  IMAD.MOV.U32 R18, RZ, RZ, -0x1 ;  /* 0xffffffffff127424 */ /* 0x020fe400078e00ff */
[----:B------:R-:W-:Y:S01]  /*63f0*/  IMAD.MOV.U32 R19, RZ, RZ, -0x1 ;  /* 0xffffffffff137424 */ /* 0x000fe200078e00ff */
[----:B0-----:R-:W-:-:S02]  /*6400*/  PRMT R0, RZ, 0x7610, R0 ;  /* 0x00007610ff007816 */ /* 0x001fc40000000000 */
[----:B--2---:R-:W-:-:S05]  /*6410*/  LEA R16, P0, R4, R16, 0x1 ;  /* 0x0000001004107211 */ /* 0x004fca00078008ff */
[----:B------:R-:W-:Y:S01]  /*6420*/  IMAD.X R17, R100, 0x1, R17, P0 ;  /* 0x0000000164117824 */ /* 0x000fe200000e0611 */
[----:B------:R-:W-:-:S04]  /*6430*/  ISETP.GE.U32.AND P0, PT, R16, UR4, PT ;  /* 0x0000000410007c0c */ /* 0x000fc8000bf06070 */
[----:B------:R-:W-:-:S13]  /*6440*/  ISETP.GE.U32.AND.EX P0, PT, R17, UR5, PT, P0 ;  /* 0x0000000511007c0c */ /* 0x000fda000bf06100 */
[----:B------:R-:W-:Y:S05]  /*6450*/  @P0 BRA `(.L_x_163) ;  /* 0x00000004004c0947 */ /* 0x000fea0003800000 */
[----:B-1----:R-:W0:Y:S01]  /*6460*/  LDC.64 R10, c[0x0][0x628] ;  /* 0x00018a00ff0a7b82 */ /* 0x002e220000000a00 */
[----:B------:R-:W1:Y:S01]  /*6470*/  S2R R12, SR_CTAID.X ;  /* 0x00000000000c7919 */ /* 0x000e620000002500 */
[----:B------:R-:W-:Y:S02]  /*6480*/  IMAD.MOV.U32 R8, RZ, RZ, R16 ;  /* 0x000000ffff087224 */ /* 0x000fe400078e0010 */
[----:B------:R-:W-:Y:S01]  /*6490*/  IMAD.MOV.U32 R9, RZ, RZ, R17 ;  /* 0x000000ffff097224 */ /* 0x000fe200078e0011 */
[----:B------:R-:W2:Y:S03]  /*64a0*/  S2R R18, SR_CTAID.Y ;  /* 0x0000000000127919 */ /* 0x000ea60000002600 */
[----:B------:R-:W1:Y:S08]  /*64b0*/  LDC R0, c[0x0][0x630] ;  /* 0x00018c00ff007b82 */ /* 0x000e700000000800 */
[----:B------:R-:W1:Y:S01]  /*64c0*/  LDC.64 R14, c[0x0][0x620] ;  /* 0x00018800ff0e7b82 */ /* 0x000e620000000a00 */
[----:B0-----:R-:W-:-:S04]  /*64d0*/  ISETP.NE.U32.AND P0, PT, R10, RZ, PT ;  /* 0x000000ff0a00720c */ /* 0x001fc80003f05070 */
[----:B------:R-:W-:-:S13]  /*64e0*/  ISETP.NE.AND.EX P0, PT, R11, RZ, PT, P0 ;  /* 0x000000ff0b00720c */ /* 0x000fda0003f05300 */
[----:B-12---:R-:W-:Y:S05]  /*64f0*/  @!P0 BRA `(.L_x_164) ;  /* 0x0000000000288947 */ /* 0x006fea0003800000 */
[----:B------:R-:W0:Y:S02]  /*6500*/  LDC R3, c[0x0][0x634] ;  /* 0x00018d00ff037b82 */ /* 0x000e240000000800 */
[----:B0-----:R-:W-:-:S05]  /*6510*/  IADD3 R3, P0, R16, R3, RZ ;  /* 0x0000000310037210 */ /* 0x001fca0007f1e0ff */
[----:B------:R-:W-:-:S04]  /*6520*/  IMAD.X R13, RZ, RZ, R17, P0 ;  /* 0x000000ffff0d7224 */ /* 0x000fc800000e0611 */
[----:B------:R-:W-:-:S04]  /*6530*/  IMAD.WIDE.U32 R4, R13, R10, RZ ;  /* 0x0000000a0d047225 */ /* 0x000fc800078e00ff */
[----:B---34-:R-:W-:-:S04]  /*6540*/  IMAD.WIDE.U32 R6, P0, R3, R11, R4 ;  /* 0x0000000b03067225 */ /* 0x018fc80007800004 */
[----:B------:R-:W-:-:S04]  /*6550*/  IMAD.WIDE.U32 R4, R3, R10, RZ ;  /* 0x0000000a03047225 */ /* 0x000fc800078e00ff */
[----:B------:R-:W-:Y:S01]  /*6560*/  IMAD.X R9, RZ, RZ, RZ, P0 ;  /* 0x000000ffff097224 */ /* 0x000fe200000e06ff */
[----:B------:R-:W-:Y:S01]  /*6570*/  IADD3 RZ, P0, R5, R6, RZ ;  /* 0x0000000605ff7210 */ /* 0x000fe20007f1e0ff */
[----:B------:R-:W-:-:S04]  /*6580*/  IMAD.MOV.U32 R8, RZ, RZ, R7 ;  /* 0x000000ffff087224 */ /* 0x000fc800078e0007 */
[----:B------:R-:W-:-:S08]  /*6590*/  IMAD.WIDE.U32.X R8, R13, R11, R8, P0 ;  /* 0x0000000b0d087225 */ /* 0x000fd000000e0408 */
.L_x_164:
[-CC-:B------:R-:W-:Y:S01]  /*65a0*/  SHF.R.U64 R19, R8, R0.reuse, R9.reuse ;  /* 0x0000000008137219 */ /* 0x180fe20000001209 */
[----:B------:R-:W0:Y:S01]  /*65b0*/  LDC.64 R24, c[0x0][0x640] ;  /* 0x00019000ff187b82 */ /* 0x000e220000000a00 */
[----:B------:R-:W-:Y:S01]  /*65c0*/  SHF.R.U32.HI R0, RZ, R0, R9 ;  /* 0x00000000ff007219 */ /* 0x000fe20000011609 */
[----:B------:R-:W-:Y:S01]  /*65d0*/  ULDC UR4, c[0x0][0x150] ;  /* 0x0000540000047ab9 */ /* 0x000fe20000000800 */
[----:B------:R-:W-:Y:S02]  /*65e0*/  IADD3 R3, P0, RZ, -R19, RZ ;  /* 0x80000013ff037210 */ /* 0x000fe40007f1e0ff */
[----:B---34-:R-:W-:-:S03]  /*65f0*/  I2FP.F32.U32 R7, R12 ;  /* 0x0000000c00077245 */ /* 0x018fc60000201000 */
[----:B------:R-:W1:Y:S01]  /*6600*/  LDC R6, c[0x0][0x618] ;  /* 0x00018600ff067b82 */ /* 0x000e620000000800 */
[----:B------:R-:W-:Y:S02]  /*6610*/  IMAD.X R5, RZ, RZ, ~R0, P0 ;  /* 0x000000ffff057224 */ /* 0x000fe400000e0e00 */
[----:B------:R-:W-:Y:S01]  /*6620*/  FMUL R7, R7, UR4 ;  /* 0x0000000407077c20 */ /* 0x000fe20008400000 */
[----:B------:R-:W-:Y:S01]  /*6630*/  ULDC UR4, c[0x0][0x154] ;  /* 0x0000550000047ab9 */ /* 0x000fe20000000800 */
[-C--:B------:R-:W-:Y:S02]  /*6640*/  IMAD R0, R5, R14.reuse, RZ ;  /* 0x0000000e05007224 */ /* 0x080fe400078e02ff */
[C---:B------:R-:W-:Y:S01]  /*6650*/  IMAD.WIDE.U32 R4, R3.reuse, R14, R16 ;  /* 0x0000000e03047225 */ /* 0x040fe200078e0010 */
[----:B------:R-:W2:Y:S01]  /*6660*/  LDC R8, c[0x0][0x608] ;  /* 0x00018200ff087b82 */ /* 0x000ea20000000800 */
[----:B------:R-:W3:Y:S02]  /*6670*/  F2I.U32.TRUNC.NTZ R7, R7 ;  /* 0x0000000700077305 */ /* 0x000ee4000020f000 */
[----:B------:R-:W-:Y:S01]  /*6680*/  IMAD R3, R3, R15, R0 ;  /* 0x0000000f03037224 */ /* 0x000fe200078e0200 */
[----:B------:R-:W-:-:S03]  /*6690*/  I2FP.F32.U32 R0, R18 ;  /* 0x0000001200007245 */ /* 0x000fc60000201000 */
[----:B------:R-:W-:Y:S01]  /*66a0*/  IMAD.IADD R3, R5, 0x1, R3 ;  /* 0x0000000105037824 */ /* 0x000fe200078e0203 */
[----:B------:R-:W4:Y:S01]  /*66b0*/  LDC R11, c[0x0][0x658] ;  /* 0x00019600ff0b7b82 */ /* 0x000f220000000800 */
[----:B0-----:R-:W-:-:S04]  /*66c0*/  ISETP.NE.U32.AND P0, PT, R24, RZ, PT ;  /* 0x000000ff1800720c */ /* 0x001fc80003f05070 */
[----:B------:R-:W-:-:S03]  /*66d0*/  ISETP.NE.AND.EX P0, PT, R25, RZ, PT, P0 ;  /* 0x000000ff1900720c */ /* 0x000fc60003f05300 */
[----:B------:R-:W0:Y:S01]  /*66e0*/  LDC R9, c[0x0][0x144] ;  /* 0x00005100ff097b82 */ /* 0x000e220000000800 */
[-C--:B-1----:R-:W-:Y:S01]  /*66f0*/  SHF.R.U64 R10, R4, R6.reuse, R3 ;  /* 0x00000006040a7219 */ /* 0x082fe20000001203 */
[----:B---3--:R-:W-:Y:S01]  /*6700*/  IMAD.MOV R7, RZ, RZ, -R7 ;  /* 0x000000ffff077224 */ /* 0x008fe200078e0a07 */
[----:B------:R-:W-:Y:S01]  /*6710*/  SHF.R.U32.HI R3, RZ, R6, R3 ;  /* 0x00000006ff037219 */ /* 0x000fe20000011603 */
[----:B------:R-:W-:-:S04]  /*6720*/  FMUL R6, R0, UR4 ;  /* 0x0000000400067c20 */ /* 0x000fc80008400000 */
[----:B------:R-:W1:Y:S01]  /*6730*/  LDC R21, c[0x0][0x148] ;  /* 0x00005200ff157b82 */ /* 0x000e620000000800 */
[----:B------:R3:W0:Y:S01]  /*6740*/  F2I.U32.TRUNC.NTZ R14, R6 ;  /* 0x00000006000e7305 */ /* 0x000622000020f000 */
[-CC-:B--2---:R-:W-:Y:S02]  /*6750*/  SHF.R.U64 R13, R10, R8.reuse, R3.reuse ;  /* 0x000000080a0d7219 */ /* 0x184fe40000001203 */
[----:B------:R-:W-:-:S04]  /*6760*/  SHF.R.U32.HI R0, RZ, R8, R3 ;  /* 0x00000008ff007219 */ /* 0x000fc80000011603 */
[----:B------:R-:W2:Y:S01]  /*6770*/  LDC R20, c[0x0][0x648] ;  /* 0x00019200ff147b82 */ /* 0x000ea20000000800 */
[-CC-:B----4-:R-:W-:Y:S02]  /*6780*/  SHF.R.U64 R15, R13, R11.reuse, R0.reuse ;  /* 0x0000000b0d0f7219 */ /* 0x190fe40000001200 */
[----:B------:R-:W-:-:S03]  /*6790*/  SHF.R.U32.HI R5, RZ, R11, R0 ;  /* 0x0000000bff057219 */ /* 0x000fc60000011600 */
[----:B------:R-:W-:Y:S02]  /*67a0*/  IMAD.MOV.U32 R4, RZ, RZ, R15 ;  /* 0x000000ffff047224 */ /* 0x000fe400078e000f */
[----:B------:R-:W4:Y:S01]  /*67b0*/  LDC R26, c[0x0][0x638] ;  /* 0x00018e00ff1a7b82 */ /* 0x000f220000000800 */
[----:B0-----:R-:W-:-:S07]  /*67c0*/  IMAD R22, R9, R7, R12 ;  /* 0x0000000709167224 */ /* 0x001fce00078e020c */
[----:B------:R-:W0:Y:S08]  /*67d0*/  LDC R27, c[0x0][0x610] ;  /* 0x00018400ff1b7b82 */ /* 0x000e300000000800 */
[----:B------:R-:W0:Y:S01]  /*67e0*/  LDC R28, c[0x0][0x600] ;  /* 0x00018000ff1c7b82 */ /* 0x000e220000000800 */
[----:B-123--:R-:W-:Y:S05]  /*67f0*/  @!P0 BRA `(.L_x_165) ;  /* 0x0000000000288947 */ /* 0x00efea0003800000 */
[----:B------:R-:W1:Y:S02]  /*6800*/  LDC R0, c[0x0][0x64c] ;  /* 0x00019300ff007b82 */ /* 0x000e640000000800 */
[----:B-1----:R-:W-:-:S05]  /*6810*/  IADD3 R3, P0, R15, R0, RZ ;  /* 0x000000000f037210 */ /* 0x002fca0007f1e0ff */
        /* <DEDUP_REMOVED lines=8> */
.L_x_165:
[----:B------:R-:W-:Y:S01]  /*68a0*/  ISETP.NE.AND P0, PT, R2, 0x1, PT ;  /* 0x000000010200780c */ /* 0x000fe20003f05270 */
[----:B------:R-:W-:Y:S01]  /*68b0*/  IMAD.MOV R14, RZ, RZ, -R14 ;  /* 0x000000ffff0e7224 */ /* 0x000fe200078e0a0e */
[----:B------:R-:W-:Y:S02]  /*68c0*/  SHF.R.U64 R0, R4, R20, R5 ;  /* 0x0000001404007219 */ /* 0x000fe40000001205 */
[----:B------:R-:W-:Y:S02]  /*68d0*/  LOP3.LUT R3, R13, R102, RZ, 0xc0, !PT ;  /* 0x000000660d037212 */ /* 0x000fe400078ec0ff */
[----:B------:R-:W-:Y:S01]  /*68e0*/  LOP3.LUT R5, R10, R101, RZ, 0xc0, !PT ;  /* 0x000000650a057212 */ /* 0x000fe200078ec0ff */
[----:B------:R-:W-:Y:S02]  /*68f0*/  IMAD.MOV R4, RZ, RZ, -R0 ;  /* 0x000000ffff047224 */ /* 0x000fe400078e0a00 */
[----:B------:R-:W-:Y:S02]  /*6900*/  IMAD R3, R98, R0, R3 ;  /* 0x0000000062037224 */ /* 0x000fe400078e0203 */
[----:B----4-:R-:W-:-:S02]  /*6910*/  IMAD R0, R4, R26, R15 ;  /* 0x0000001a04007224 */ /* 0x010fc400078e020f */
[----:B------:R-:W-:Y:S02]  /*6920*/  @P0 IMAD R22, R21, R14, R18 ;  /* 0x0000000e15160224 */ /* 0x000fe400078e0212 */
[----:B------:R-:W-:Y:S02]  /*6930*/  IMAD.MOV.U32 R4, RZ, RZ, 0x1 ;  /* 0x00000001ff047424 */ /* 0x000fe400078e00ff */
[----:B0-----:R-:W-:Y:S02]  /*6940*/  IMAD R22, R3, R27, R22 ;  /* 0x0000001b03167224 */ /* 0x001fe400078e0216 */
[----:B------:R-:W-:Y:S01]  /*6950*/  IMAD R3, R0, R28, R5 ;  /* 0x0000001c00037224 */ /* 0x000fe200078e0205 */
[----:B------:R-:W-:-:S04]  /*6960*/  PRMT R0, R4, 0x7610, R0 ;  /* 0x0000761004007816 */ /* 0x000fc80000000000 */
[----:B------:R-:W-:Y:S02]  /*6970*/  SEL R18, R3, R22, !P0 ;  /* 0x0000001603127207 */ /* 0x000fe40004000000 */
[----:B------:R-:W-:-:S07]  /*6980*/  SEL R22, R22, R3, !P0 ;  /* 0x0000000316167207 */ /* 0x000fce0004000000 */
.L_x_163:
[----:B------:R-:W-:Y:S01]  /*6990*/  LOP3.LUT P0, RZ, R0, 0xff, RZ, 0xc0, !PT ;  /* 0x000000ff00ff7812 */ /* 0x000fe2000780c0ff */
[----:B------:R-:W-:Y:S01]  /*69a0*/  UIMAD.WIDE.U32 UR4, UR38, -0x33333333, URZ ;  /* 0xcccccccd260478a5 */ /* 0x000fe2000f8e003f */
[----:B------:R-:W-:-:S03]  /*69b0*/  LOP3.LUT R105, R105, 0x1, RZ, 0x3c, !PT ;  /* 0x0000000169697812 */ /* 0x000fc600078e3cff */
[----:B------:R-:W-:-:S04]  /*69c0*/  USHF.R.U32.HI UR4, URZ, 0x2, UR5 ;  /* 0x000000023f047899 */ /* 0x000fc80008011605 */
[----:B------:R-:W-:-:S04]  /*69d0*/  UIMAD UR38, UR4, -0x5, UR38 ;  /* 0xfffffffb042678a4 */ /* 0x000fc8000f8e0226 */
[----:B------:R-:W-:Y:S08]  /*69e0*/  @P0 BRA `(.L_x_166) ;  /* 0xffffffac006c0947 */ /* 0x000ff0000383ffff */
[----:B------:R-:W-:Y:S05]  /*69f0*/  EXIT ;  /* 0x000000000000794d */ /* 0x000fea0003800000 */
.L_x_17:
[----:B------:R-:W-:-:S08]  /*6a00*/  ISETP.NE.AND P0, PT, R9, RZ, PT ;  /* 0x000000ff0900720c */ /* 0x000fd00003f05270 */
[----:B0-----:R-:W0:-:S00]  /*6a10*/  USETMAXREG.DEALLOC.CTAPOOL 0x28 ;  /* 0x00000028000079c8 */ /* 0x001e0000080e0500 */
[----:B------:R-:W-:Y:S05]  /*6a20*/  @P0 EXIT ;  /* 0x000000000000094d */ /* 0x000fea0003800000 */
[----:B0-----:R-:W-:Y:S01]  /*6a30*/  LOP3.LUT P0, RZ, R3, 0xff, RZ, 0xc0, !PT ;  /* 0x000000ff03ff7812 */ /* 0x001fe2000780c0ff */
[----:B------:R-:W-:Y:S02]  /*6a40*/  IMAD.MOV.U32 R3, RZ, RZ, 0x1 ;  /* 0x00000001ff037424 */ /* 0x000fe400078e00ff */
[----:B------:R-:W-:-:S10]  /*6a50*/  IMAD.MOV.U32 R8, RZ, RZ, RZ ;  /* 0x000000ffff087224 */ /* 0x000fd400078e00ff */
[----:B------:R-:W-:Y:S05]  /*6a60*/  @!P0 BRA `(.L_x_167) ;  /* 0x0000000c00688947 */ /* 0x000fea0003800000 */
[----:B------:R-:W0:Y:S01]  /*6a70*/  S2UR UR9, SR_CgaCtaId ;  /* 0x00000000000979c3 */ /* 0x000e220000008800 */
[----:B------:R-:W-:Y:S01]  /*6a80*/  ULDC UR5, c[0x0][0x658] ;  /* 0x0001960000057ab9 */ /* 0x000fe20000000800 */
[----:B------:R-:W-:Y:S01]  /*6a90*/  UMOV UR10, 0xffffffff ;  /* 0xffffffff000a7882 */ /* 0x000fe20000000000 */
[----:B------:R-:W-:Y:S01]  /*6aa0*/  UMOV UR11, 0x1 ;  /* 0x00000001000b7882 */ /* 0x000fe20000000000 */
[----:B------:R-:W-:Y:S01]  /*6ab0*/  USHF.L.U32 UR10, UR10, UR5, URZ ;  /* 0x000000050a0a7299 */ /* 0x000fe2000800063f */
[----:B------:R-:W-:Y:S01]  /*6ac0*/  LOP3.LUT P0, RZ, R4, 0x1f, RZ, 0xc0, !PT ;  /* 0x0000001f04ff7812 */ /* 0x000fe2000780c0ff */
[----:B------:R-:W-:Y:S01]  /*6ad0*/  BSSY B0, `(.L_x_167) ;  /* 0x00000d3000007945 */ /* 0x000fe20003800000 */
[C---:B------:R-:W-:Y:S01]  /*6ae0*/  ISETP.NE.AND P2, PT, R5.reuse, RZ, PT ;  /* 0x000000ff0500720c */ /* 0x040fe20003f45270 */
[----:B------:R-:W-:Y:S01]  /*6af0*/  ULOP3.LUT UR13, URZ, UR10, URZ, 0x33, !UPT ;  /* 0x0000000a3f0d7292 */ /* 0x000fe2000f8e333f */
[----:B------:R-:W-:Y:S01]  /*6b00*/  ISETP.NE.OR P0, PT, R5, RZ, !P0 ;  /* 0x000000ff0500720c */ /* 0x000fe20004705670 */
[----:B------:R-:W-:Y:S01]  /*6b10*/  IMAD.MOV.U32 R10, RZ, RZ, 0x1 ;  /* 0x00000001ff0a7424 */ /* 0x000fe200078e00ff */
[----:B------:R-:W-:Y:S01]  /*6b20*/  LOP3.LUT R9, R23, 0x2, RZ, 0xfc, !PT ;  /* 0x0000000217097812 */ /* 0x000fe200078efcff */
[----:B------:R-:W-:Y:S01]  /*6b30*/  IMAD.MOV.U32 R3, RZ, RZ, 0x1 ;  /* 0x00000001ff037424 */ /* 0x000fe200078e00ff */
[----:B------:R-:W-:Y:S01]  /*6b40*/  ULDC UR4, c[0x0][0x600] ;  /* 0x0001800000047ab9 */ /* 0x000fe20000000800 */
[----:B------:R-:W-:Y:S01]  /*6b50*/  IMAD.MOV.U32 R8, RZ, RZ, RZ ;  /* 0x000000ffff087224 */ /* 0x000fe200078e00ff */
[----:B------:R-:W-:Y:S01]  /*6b60*/  UMOV UR18, 0x5 ;  /* 0x0000000500127882 */ /* 0x000fe20000000000 */
[----:B------:R-:W-:-:S02]  /*6b70*/  UIADD3 UR26, UR40, 0x1, URZ ;  /* 0x00000001281a7890 */ /* 0x000fc4000fffe03f */
[----:B------:R-:W-:Y:S02]  /*6b80*/  UIADD3 UR4, UR4, -0x1, URZ ;  /* 0xffffffff04047890 */ /* 0x000fe4000fffe03f */
[----:B------:R-:W-:Y:S01]  /*6b90*/  USHF.L.U32 UR5, UR11, UR5, URZ ;  /* 0x000000050b057299 */ /* 0x000fe2000800063f */
[----:B------:R-:W-:Y:S01]  /*6ba0*/  ULDC.64 UR24, c[0x0][0x198] ;  /* 0x0000660000187ab9 */ /* 0x000fe20000000a00 */
[----:B0-----:R-:W-:Y:S02]  /*6bb0*/  ULOP3.LUT UR8, UR9, 0x1, URZ, 0xc0, !UPT ;  /* 0x0000000109087892 */ /* 0x001fe4000f8ec03f */
[----:B------:R-:W-:Y:S02]  /*6bc0*/  USHF.R.U32.HI UR27, URZ, 0x1, UR9 ;  /* 0x000000013f1b7899 */ /* 0x000fe40008011609 */
[----:B------:R-:W-:Y:S02]  /*6bd0*/  USHF.L.U32 UR6, UR9, 0x6, URZ ;  /* 0x0000000609067899 */ /* 0x000fe4000800063f */
[----:B------:R-:W-:-:S02]  /*6be0*/  USHF.L.U32 UR7, UR9, 0xc, URZ ;  /* 0x0000000c09077899 */ /* 0x000fc4000800063f */
[----:B------:R-:W-:Y:S02]  /*6bf0*/  ULOP3.LUT UR9, UR9, 0xfffffffe, URZ, 0xc0, !UPT ;  /* 0xfffffffe09097892 */ /* 0x000fe4000f8ec03f */
[----:B------:R-:W-:Y:S02]  /*6c00*/  UISETP.GT.U32.AND UP0, UPT, UR8, 0xffff, UPT ;  /* 0x0000ffff0800788c */ /* 0x000fe4000bf04070 */
[----:B------:R-:W-:Y:S02]  /*6c10*/  USHF.L.U32 UR10, UR11, UR9, URZ ;  /* 0x000000090b0a7299 */ /* 0x000fe4000800063f */
[----:B------:R-:W-:Y:S02]  /*6c20*/  ULOP3.LUT UR9, UR9, 0x1, URZ, 0xfc, !UPT ;  /* 0x0000000109097892 */ /* 0x000fe4000f8efc3f */
[----:B------:R-:W-:Y:S02]  /*6c30*/  USEL UR8, UR8, 0xffff, !UP0 ;  /* 0x0000ffff08087887 */ /* 0x000fe4000c000000 */
[----:B------:R-:W-:-:S02]  /*6c40*/  USHF.L.U32 UR9, UR11, UR9, URZ ;  /* 0x000000090b097299 */ /* 0x000fc4000800063f */
[----:B------:R-:W-:Y:S02]  /*6c50*/  ULOP3.LUT UR8, UR8, 0xffff, URZ, 0xc0, !UPT ;  /* 0x0000ffff08087892 */ /* 0x000fe4000f8ec03f */
[----:B------:R-:W-:Y:S02]  /*6c60*/  ULOP3.LUT UR6, UR6, 0x40, URZ, 0xc0, !UPT ;  /* 0x0000004006067892 */ /* 0x000fe4000f8ec03f */
[----:B------:R-:W-:Y:S02]  /*6c70*/  ULOP3.LUT UR7, UR7, 0x1000, URZ, 0xc0, !UPT ;  /* 0x0000100007077892 */ /* 0x000fe4000f8ec03f */
[----:B------:R-:W-:Y:S02]  /*6c80*/  ULOP3.LUT UR19, UR10, UR9, URZ, 0xfc, !UPT ;  /* 0x000000090a137292 */ /* 0x000fe4000f8efc3f */
[----:B------:R-:W-:-:S12]  /*6c90*/  USHF.L.U32 UR18, UR18, UR8, URZ ;  /* 0x0000000812127299 */ /* 0x000fd8000800063f */
.L_x_179:
[----:B------:R-:W-:-:S03]  /*6ca0*/  UMOV UR8, 0xffffffff ;  /* 0xffffffff00087882 */ /* 0x000fc60000000000 */
[----:B------:R-:W-:Y:S05]  /*6cb0*/  BRA.DIV UR8, `(.L_x_168) ;  /* 0x0000001208147947 */ /* 0x000fea000b800000 */
[----:B------:R-:W-:-:S13]  /*6cc0*/  ELECT P6, URZ, PT ;  /* 0x00000000003f782f */ /* 0x000fda00038c0000 */
.L_x_193:
[----:B------:R-:W0:Y:S01]  /*6cd0*/  LDC R4, c[0x0][0x28c] ;  /* 0x0000a300ff047b82 */ /* 0x000e220000000800 */
[----:B------:R-:W-:Y:S01]  /*6ce0*/  BSSY B1, `(.L_x_169) ;  /* 0x000003d000017945 */ /* 0x000fe20003800000 */
[----:B0-----:R-:W-:-:S13]  /*6cf0*/  ISETP.LT.OR P6, PT, R4, 0x1, !P6 ;  /* 0x000000010400780c */ /* 0x001fda00077c1670 */
[----:B------:R-:W-:Y:S05]  /*6d00*/  @P6 BRA `(.L_x_170) ;  /* 0x0000000000e86947 */ /* 0x000fea0003800000 */
[----:B------:R-:W-:Y:S01]  /*6d10*/  LEA R22, R22, UR27, 0x1 ;  /* 0x0000001b16167c11 */ /* 0x000fe2000f8e08ff */
[----:B------:R-:W-:Y:S01]  /*6d20*/  IMAD.MOV.U32 R12, RZ, RZ, RZ ;  /* 0x000000ffff0c7224 */ /* 0x000fe200078e00ff */
[----:B------:R-:W-:Y:S01]  /*6d30*/  LEA R18, R18, UR6, 0x7 ;  /* 0x0000000612127c11 */ /* 0x000fe2000f8e38ff */
[----:B------:R-:W-:Y:S02]  /*6d40*/  IMAD.U32 R14, RZ, RZ, UR26 ;  /* 0x0000001aff0e7e24 */ /* 0x000fe4000f8e00ff */
[----:B------:R-:W-:Y:S02]  /*6d50*/  IMAD.MOV.U32 R4, RZ, RZ, R3 ;  /* 0x000000ffff047224 */ /* 0x000fe400078e0003 */
[----:B------:R-:W-:Y:S02]  /*6d60*/  IMAD.MOV.U32 R5, RZ, RZ, R8 ;  /* 0x000000ffff057224 */ /* 0x000fe400078e0008 */
[----:B------:R-:W-:-:S07]  /*6d70*/  IMAD.SHL.U32 R22, R22, 0x20, RZ ;  /* 0x0000002016167824 */ /* 0x000fce00078e00ff */
.L_x_174:
[----:B------:R-:W0:Y:S01]  /*6d80*/  S2R R7, SR_CgaCtaId ;  /* 0x0000000000077919 */ /* 0x000e220000008800 */
[----:B------:R-:W-:-:S04]  /*6d90*/  MOV R6, 0x400 ;  /* 0x0000040000067802 */ /* 0x000fc80000000f00 */
[----:B0-----:R-:W-:Y:S02]  /*6da0*/  LEA R13, R7, R6, 0x18 ;  /* 0x00000006070d7211 */ /* 0x001fe400078ec0ff */
[----:B------:R-:W-:Y:S01]  /*6db0*/  SHF.L.U32 R6, R4, 0x1f, RZ ;  /* 0x0000001f04067819 */ /* 0x000fe200000006ff */
[----:B------:R-:W0:Y:S02]  /*6dc0*/  @!P2 LDC R7, c[0x0][0x500] ;  /* 0x00014000ff07ab82 */ /* 0x000e240000000800 */
[----:B------:R-:W-:-:S04]  /*6dd0*/  IMAD R11, R5, 0x8, R13 ;  /* 0x00000008050b7824 */ /* 0x000fc800078e020d */
[----:B------:R-:W1:Y:S02]  /*6de0*/  SYNCS.PHASECHK.TRANS64.TRYWAIT P1, [R11+URZ+0x28], R6 ;  /* 0x000028060b0075a7 */ /* 0x000e64000802017f */
[----:B-1----:R-:W-:Y:S05]  /*6df0*/  @!P1 BRA `(.L_x_171) ;  /* 0x0000000c00e49947 */ /* 0x002fea0003800000 */
.L_x_194:
[----:B-1----:R-:W-:Y:S01]  /*6e00*/  PRMT R6, R9, 0x9910, RZ ;  /* 0x0000991009067816 */ /* 0x002fe200000000ff */
[----:B0-----:R0:W-:Y:S03]  /*6e10*/  @!P2 SYNCS.ARRIVE.TRANS64 RZ, [R11+URZ], R7 ;  /* 0x000000070bffa9a7 */ /* 0x0011e6000800003f */
[----:B------:R-:W-:-:S13]  /*6e20*/  ISETP.NE.AND P1, PT, R6, 0x2, PT ;  /* 0x000000020600780c */ /* 0x000fda0003f25270 */
[----:B0-----:R-:W-:Y:S05]  /*6e30*/  @P1 BRA `(.L_x_172) ;  /* 0x0000000000041947 */ /* 0x001fea0003800000 */
[----:B------:R-:W-:Y:S01]  /*6e40*/  BPT.TRAP 0x1 ;  /* 0x000000040000795c */ /* 0x000fe20000300000 */
.L_x_172:
[----:B------:R-:W-:Y:S05]  /*6e50*/  @P0 BRA `(.L_x_173) ;  /* 0x0000000000040947 */ /* 0x000fea0003800000 */
[----:B------:R-:W-:Y:S01]  /*6e60*/  BPT.TRAP 0x1 ;  /* 0x000000040000795c */ /* 0x000fe20000300000 */
.L_x_173:
[----:B------:R-:W-:Y:S01]  /*6e70*/  LEA R6, R5, UR27, 0x1 ;  /* 0x0000001b05067c11 */ /* 0x000fe2000f8e08ff */
[----:B------:R-:W-:Y:S01]  /*6e80*/  VIADD R14, R14, 0xffffffff ;  /* 0xffffffff0e0e7836 */ /* 0x000fe20000000000 */
[----:B------:R-:W-:Y:S01]  /*6e90*/  R2UR UR22, R22 ;  /* 0x00000000161672ca */ /* 0x000fe200000e0000 */
[----:B------:R-:W-:Y:S01]  /*6ea0*/  UIADD3 UR14, UP0, UR24, 0xf0, URZ ;  /* 0x000000f0180e7890 */ /* 0x000fe2000ff1e03f */
[----:B------:R-:W-:Y:S01]  /*6eb0*/  R2UR UR9, R11 ;  /* 0x000000000b0972ca */ /* 0x000fe200000e0000 */
[----:B------:R-:W-:Y:S01]  /*6ec0*/  IMAD.SHL.U32 R6, R6, 0x800, RZ ;  /* 0x0000080006067824 */ /* 0x000fe200078e00ff */
[----:B------:R-:W-:Y:S01]  /*6ed0*/  R2UR UR10, R12 ;  /* 0x000000000c0a72ca */ /* 0x000fe200000e0000 */
[----:B------:R-:W-:Y:S01]  /*6ee0*/  UIADD3 UR30, UP1, UR24, 0x1f0, URZ ;  /* 0x000001f0181e7890 */ /* 0x000fe2000ff3e03f */
[----:B------:R-:W-:Y:S01]  /*6ef0*/  R2UR UR12, R19 ;  /* 0x00000000130c72ca */ /* 0x000fe200000e0000 */
[--C-:B------:R-:W-:Y:S01]  /*6f00*/  IMAD R7, R6, 0x2, R13.reuse ;  /* 0x0000000206077824 */ /* 0x100fe200078e020d */
[----:B------:R-:W-:Y:S01]  /*6f10*/  LEA R6, R5, UR7, 0xd ;  /* 0x0000000705067c11 */ /* 0x000fe2000f8e68ff */
[----:B------:R-:W-:Y:S01]  /*6f20*/  UIADD3.X UR15, URZ, UR25, URZ, UP0, !UPT ;  /* 0x000000193f0f7290 */ /* 0x000fe200087fe43f */
[----:B------:R-:W-:Y:S01]  /*6f30*/  R2UR UR23, R18 ;  /* 0x00000000121772ca */ /* 0x000fe200000e0000 */
[----:B------:R-:W-:Y:S01]  /*6f40*/  UPRMT UR20, URZ, 0x5410, UR18 ;  /* 0x000054103f147896 */ /* 0x000fe20008000012 */
[----:B------:R-:W-:Y:S01]  /*6f50*/  R2UR UR8, R7 ;  /* 0x00000000070872ca */ /* 0x000fe200000e0000 */
[----:B------:R-:W-:Y:S01]  /*6f60*/  IMAD R6, R6, 0x2, R13 ;  /* 0x0000000206067824 */ /* 0x000fe200078e020d */
[----:B------:R-:W-:Y:S01]  /*6f70*/  ISETP.GT.AND P3, PT, R14, 0x1, PT ;  /* 0x000000010e00780c */ /* 0x000fe20003f64270 */
[----:B------:R-:W-:Y:S01]  /*6f80*/  VIADD R5, R5, 0x1 ;  /* 0x0000000105057836 */ /* 0x000fe20000000000 */
[----:B------:R-:W-:Y:S01]  /*6f90*/  UPRMT UR28, URZ, 0x5410, UR19 ;  /* 0x000054103f1c7896 */ /* 0x000fe20008000013 */
[----:B------:R-:W-:Y:S01]  /*6fa0*/  VIADD R12, R12, 0x40 ;  /* 0x000000400c0c7836 */ /* 0x000fe20000000000 */
[----:B------:R-:W-:Y:S01]  /*6fb0*/  R2UR UR11, R6 ;  /* 0x00000000060b72ca */ /* 0x000fe200000e0000 */
[----:B------:R-:W-:Y:S01]  /*6fc0*/  UIADD3.X UR31, URZ, UR25, URZ, UP1, !UPT ;  /* 0x000000193f1f7290 */ /* 0x000fe20008ffe43f */
[----:B------:R-:W-:Y:S01]  /*6fd0*/  ISETP.NE.AND P1, PT, R5, 0x5, PT ;  /* 0x000000050500780c */ /* 0x000fe20003f25270 */
[----:B------:R-:W-:Y:S01]  /*6fe0*/  UMOV UR16, 0x0 ;  /* 0x0000000000107882 */ /* 0x000fe20000000000 */
[----:B------:R-:W-:-:S02]  /*6ff0*/  UMOV UR17, 0x10000000 ;  /* 0x1000000000117882 */ /* 0x000fc40000000000 */
[----:B------:R-:W-:Y:S01]  /*7000*/  SEL R7, RZ, 0x1, P1 ;  /* 0x00000001ff077807 */ /* 0x000fe20000800000 */
[----:B------:R-:W-:Y:S01]  /*7010*/  UIADD3 UR8, UR8, 0x180, URZ ;  /* 0x0000018008087890 */ /* 0x000fe2000fffe03f */
[----:B------:R-:W-:Y:S02]  /*7020*/  SEL R5, R5, RZ, P1 ;  /* 0x000000ff05057207 */ /* 0x000fe40000800000 */
[----:B------:R-:W-:-:S03]  /*7030*/  LOP3.LUT R4, R4, R7, RZ, 0x3c, !PT ;  /* 0x0000000704047212 */ /* 0x000fc600078e3cff */
[----:B------:R-:W-:-:S03]  /*7040*/  UIADD3 UR21, UR11, 0xa180, URZ ;  /* 0x0000a1800b157890 */ /* 0x000fc6000fffe03f */
[----:B------:R-:W-:Y:S02]  /*7050*/  UMOV UR11, UR22 ;  /* 0x00000016000b7c82 */ /* 0x000fe40008000000 */
[----:B------:R0:W-:Y:S02]  /*7060*/  UTMALDG.3D.MULTICAST [UR8], [UR14], UR20, desc[UR16] ;  /* 0x000010080e0073b4 */ /* 0x0001e40008011814 */
[----:B0-----:R-:W-:Y:S01]  /*7070*/  UMOV UR8, UR21 ;  /* 0x0000001500087c82 */ /* 0x001fe20008000000 */
[----:B------:R-:W-:Y:S02]  /*7080*/  UMOV UR11, UR23 ;  /* 0x00000017000b7c82 */ /* 0x000fe40008000000 */
[----:B------:R0:W-:Y:S02]  /*7090*/  UTMALDG.3D.MULTICAST [UR8], [UR30], UR28, desc[UR16] ;  /* 0x000010081e0073b4 */ /* 0x0001e4000801181c */
[----:B0-----:R-:W-:Y:S05]  /*70a0*/  @P3 BRA `(.L_x_174) ;  /* 0xfffffffc00343947 */ /* 0x001fea000383ffff */
.L_x_170:
[----:B------:R-:W-:Y:S05]  /*70b0*/  BSYNC B1 ;  /* 0x0000000000017941 */ /* 0x000fea0003800000 */
.L_x_169:
[----:B------:R-:W2:Y:S01]  /*70c0*/  LDL.64 R20, [R1] ;  /* 0x0000000001147983 */ /* 0x000ea20000100a00 */
[----:B------:R-:W-:Y:S01]  /*70d0*/  LOP3.LUT P4, RZ, R10, 0xff, RZ, 0xc0, !PT ;  /* 0x000000ff0aff7812 */ /* 0x000fe2000788c0ff */
[----:B------:R-:W-:Y:S01]  /*70e0*/  VIADD R7, R8, UR40 ;  /* 0x0000002808077c36 */ /* 0x000fe20008000000 */
[----:B------:R-:W-:Y:S01]  /*70f0*/  ULDC.64 UR8, c[0x0][0x650] ;  /* 0x0001940000087ab9 */ /* 0x000fe20000000a00 */
[----:B------:R-:W-:Y:S01]  /*7100*/  IMAD.U32 R8, RZ, RZ, UR40 ;  /* 0x00000028ff087e24 */ /* 0x000fe2000f8e00ff */
[----:B------:R-:W-:Y:S01]  /*7110*/  UISETP.GE.U32.AND UP0, UPT, UR40, 0x5, UPT ;  /* 0x000000052800788c */ /* 0x000fe2000bf06070 */
[----:B------:R-:W-:Y:S01]  /*7120*/  BSSY B1, `(.L_x_175) ;  /* 0x000006b000017945 */ /* 0x000fe20003800000 */
[----:B------:R-:W-:Y:S01]  /*7130*/  ISETP.GT.U32.AND P1, PT, R7, 0x4, PT ;  /* 0x000000040700780c */ /* 0x000fe20003f24070 */
[----:B------:R-:W-:Y:S01]  /*7140*/  IMAD.MOV.U32 R22, RZ, RZ, -0x1 ;  /* 0xffffffffff167424 */ /* 0x000fe200078e00ff */
[----:B------:R-:W-:Y:S01]  /*7150*/  PRMT R10, RZ, 0x7610, R10 ;  /* 0x00007610ff0a7816 */ /* 0x000fe2000000000a */
[----:B------:R-:W-:Y:S01]  /*7160*/  IMAD.MOV.U32 R18, RZ, RZ, -0x1 ;  /* 0xffffffffff127424 */ /* 0x000fe200078e00ff */
[----:B------:R-:W-:Y:S01]  /*7170*/  ISETP.LT.U32.AND P1, PT, R8, 0x5, P1 ;  /* 0x000000050800780c */ /* 0x000fe20000f21070 */
[----:B------:R-:W-:Y:S01]  /*7180*/  IMAD.MOV.U32 R19, RZ, RZ, -0x1 ;  /* 0xffffffffff137424 */ /* 0x000fe200078e00ff */
[----:B------:R-:W-:Y:S01]  /*7190*/  PLOP3.LUT P3, PT, PT, PT, UP0, 0x80, 0x0 ;  /* 0x000000000000781c */ /* 0x000fe20003f6f008 */
[----:B------:R-:W0:Y:S01]  /*71a0*/  @P4 S2R R5, SR_CgaCtaId ;  /* 0x0000000000054919 */ /* 0x000e220000008800 */
[----:B------:R-:W-:-:S04]  /*71b0*/  @P4 MOV R4, 0x400 ;  /* 0x0000040000044802 */ /* 0x000fc80000000f00 */
[----:B0-----:R-:W-:Y:S01]  /*71c0*/  @P4 LEA R6, R5, R4, 0x18 ;  /* 0x0000000405064211 */ /* 0x001fe200078ec0ff */
[----:B------:R-:W-:Y:S01]  /*71d0*/  IMAD.WIDE.U32 R4, R7, -0x33333333, RZ ;  /* 0xcccccccd07047825 */ /* 0x000fe200078e00ff */
[----:B------:R-:W-:Y:S02]  /*71e0*/  SEL R4, RZ, 0x1, !P1 ;  /* 0x00000001ff047807 */ /* 0x000fe40004800000 */
[----:B------:R0:W-:Y:S02]  /*71f0*/  @P4 SYNCS.ARRIVE.TRANS64.A1T0 RZ, [R6+URZ+0x88], RZ ;  /* 0x000088ff06ff49a7 */ /* 0x0001e4000810003f */
[----:B------:R-:W-:Y:S02]  /*7200*/  LOP3.LUT R3, R3, R4, RZ, 0x3c, !PT ;  /* 0x0000000403037212 */ /* 0x000fe400078e3cff */
[----:B------:R-:W-:Y:S02]  /*7210*/  PRMT R4, RZ, 0x7610, R4 ;  /* 0x00007610ff047816 */ /* 0x000fe40000000004 */
[----:B0-----:R-:W-:-:S04]  /*7220*/  SHF.R.U32.HI R6, RZ, 0x2, R5 ;  /* 0x00000002ff067819 */ /* 0x001fc80000011605 */
[----:B------:R-:W-:Y:S01]  /*7230*/  @P3 LOP3.LUT R3, R3, 0x1, R6, 0x78, !PT ;  /* 0x0000000103033812 */ /* 0x000fe200078e7806 */
[----:B------:R-:W-:Y:S01]  /*7240*/  IMAD R8, R6, -0x5, R7 ;  /* 0xfffffffb06087824 */ /* 0x000fe200078e0207 */
[----:B--2---:R-:W-:-:S04]  /*7250*/  IADD3 R16, P4, R16, R20, RZ ;  /* 0x0000001410107210 */ /* 0x004fc80007f9e0ff */
[----:B------:R-:W-:Y:S01]  /*7260*/  ISETP.GE.U32.AND P1, PT, R16, UR8, PT ;  /* 0x0000000810007c0c */ /* 0x000fe2000bf26070 */
[----:B------:R-:W-:-:S05]  /*7270*/  IMAD.X R17, R17, 0x1, R0, P4 ;  /* 0x0000000111117824 */ /* 0x000fca00020e0600 */
[----:B------:R-:W-:-:S13]  /*7280*/  ISETP.GE.U32.AND.EX P1, PT, R17, UR9, PT, P1 ;  /* 0x0000000911007c0c */ /* 0x000fda000bf26110 */
[----:B------:R-:W-:Y:S05]  /*7290*/  @P1 BRA `(.L_x_176) ;  /* 0x00000004004c1947 */ /* 0x000fea0003800000 */
[----:B------:R-:W0:Y:S01]  /*72a0*/  S2R R12, SR_CTAID.X ;  /* 0x00000000000c7919 */ /* 0x000e220000002500 */
[----:B------:R-:W-:Y:S01]  /*72b0*/  ULDC.64 UR8, c[0x0][0x628] ;  /* 0x00018a0000087ab9 */ /* 0x000fe20000000a00 */
[----:B------:R-:W1:Y:S01]  /*72c0*/  LDC R13, c[0x0][0x144] ;  /* 0x00005100ff0d7b82 */ /* 0x000e620000000800 */
[----:B------:R-:W-:Y:S01]  /*72d0*/  ISETP.NE.U32.AND P1, PT, RZ, UR8, PT ;  /* 0x00000008ff007c0c */ /* 0x000fe2000bf25070 */
[----:B------:R-:W2:Y:S01]  /*72e0*/  S2R R11, SR_CTAID.Y ;  /* 0x00000000000b7919 */ /* 0x000ea20000002600 */
[----:B------:R-:W-:Y:S01]  /*72f0*/  ULDC UR10, c[0x0][0x150] ;  /* 0x00005400000a7ab9 */ /* 0x000fe20000000800 */
[----:B------:R-:W-:Y:S01]  /*7300*/  ULDC UR11, c[0x0][0x630] ;  /* 0x00018c00000b7ab9 */ /* 0x000fe20000000800 */
[----:B------:R-:W-:Y:S01]  /*7310*/  ISETP.NE.AND.EX P1, PT, RZ, UR9, PT, P1 ;  /* 0x00000009ff007c0c */ /* 0x000fe2000bf25310 */
[----:B------:R-:W-:Y:S01]  /*7320*/  IMAD.MOV.U32 R4, RZ, RZ, R16 ;  /* 0x000000ffff047224 */ /* 0x000fe200078e0010 */
[----:B0-----:R-:W-:-:S05]  /*7330*/  I2FP.F32.U32 R5, R12 ;  /* 0x0000000c00057245 */ /* 0x001fca0000201000 */
[----:B------:R-:W-:Y:S01]  /*7340*/  FMUL R14, R5, UR10 ;  /* 0x0000000a050e7c20 */ /* 0x000fe20008400000 */
[----:B------:R-:W-:-:S05]  /*7350*/  IMAD.MOV.U32 R5, RZ, RZ, R17 ;  /* 0x000000ffff057224 */ /* 0x000fca00078e0011 */
[----:B--2---:R-:W-:Y:S05]  /*7360*/  @!P1 BRA `(.L_x_177) ;  /* 0x0000000000289947 */ /* 0x004fea0003800000 */
[----:B------:R-:W-:Y:S02]  /*7370*/  ULDC UR10, c[0x0][0x634] ;  /* 0x00018d00000a7ab9 */ /* 0x000fe40000000800 */
[----:B------:R-:W-:-:S05]  /*7380*/  IADD3 R5, P1, R16, UR10, RZ ;  /* 0x0000000a10057c10 */ /* 0x000fca000ff3e0ff */
[----:B------:R-:W-:-:S04]  /*7390*/  IMAD.X R15, RZ, RZ, R17, P1 ;  /* 0x000000ffff0f7224 */ /* 0x000fc800008e0611 */
[----:B------:R-:W-:-:S04]  /*73a0*/  IMAD.WIDE.U32 R6, R15, UR8, RZ ;  /* 0x000000080f067c25 */ /* 0x000fc8000f8e00ff */
[----:B------:R-:W-:-:S04]  /*73b0*/  IMAD.WIDE.U32 R6, P1, R5, UR9, R6 ;  /* 0x0000000905067c25 */ /* 0x000fc8000f820006 */
[----:B------:R-:W-:-:S04]  /*73c0*/  IMAD.WIDE.U32 R4, R5, UR8, RZ ;  /* 0x0000000805047c25 */ /* 0x000fc8000f8e00ff */
[----:B------:R-:W-:Y:S01]  /*73d0*/  IMAD.MOV.U32 R4, RZ, RZ, R7 ;  /* 0x000000ffff047224 */ /* 0x000fe200078e0007 */
[----:B------:R-:W-:Y:S01]  /*73e0*/  IADD3 RZ, P3, R5, R6, RZ ;  /* 0x0000000605ff7210 */ /* 0x000fe20007f7e0ff */
[----:B------:R-:W-:-:S04]  /*73f0*/  IMAD.X R5, RZ, RZ, RZ, P1 ;  /* 0x000000ffff057224 */ /* 0x000fc800008e06ff */
[----:B------:R-:W-:-:S08]  /*7400*/  IMAD.WIDE.U32.X R4, R15, UR9, R4, P3 ;  /* 0x000000090f047c25 */ /* 0x000fd000098e0404 */
.L_x_177:
[--C-:B------:R-:W-:Y:S01]  /*7410*/  SHF.R.U64 R19, R4, UR11, R5.reuse ;  /* 0x0000000b04137c19 */ /* 0x100fe20008001205 */
[----:B------:R-:W0:Y:S01]  /*7420*/  F2I.U32.TRUNC.NTZ R14, R14 ;  /* 0x0000000e000e7305 */ /* 0x000e22000020f000 */
[----:B------:R-:W-:Y:S01]  /*7430*/  SHF.R.U32.HI R4, RZ, UR11, R5 ;  /* 0x0000000bff047c19 */ /* 0x000fe20008011605 */
[----:B------:R-:W-:Y:S01]  /*7440*/  ULDC.64 UR8, c[0x0][0x620] ;  /* 0x0001880000087ab9 */ /* 0x000fe20000000a00 */
[----:B------:R-:W-:Y:S01]  /*7450*/  IADD3 R7, P1, RZ, -R19, RZ ;  /* 0x80000013ff077210 */ /* 0x000fe20007f3e0ff */
[----:B------:R-:W-:Y:S01]  /*7460*/  ULDC.64 UR10, c[0x0][0x640] ;  /* 0x00019000000a7ab9 */ /* 0x000fe20000000a00 */
[----:B------:R-:W2:Y:S03]  /*7470*/  LDC R18, c[0x0][0x148] ;  /* 0x00005200ff127b82 */ /* 0x000ea60000000800 */
[----:B------:R-:W-:Y:S01]  /*7480*/  IMAD.X R4, RZ, RZ, ~R4, P1 ;  /* 0x000000ffff047224 */ /* 0x000fe200008e0e04 */
[----:B------:R-:W-:-:S03]  /*7490*/  ISETP.NE.U32.AND P1, PT, RZ, UR10, PT ;  /* 0x0000000aff007c0c */ /* 0x000fc6000bf25070 */
[----:B------:R-:W-:Y:S01]  /*74a0*/  IMAD R6, R4, UR8, RZ ;  /* 0x0000000804067c24 */ /* 0x000fe2000f8e02ff */
[----:B------:R-:W-:Y:S01]  /*74b0*/  ISETP.NE.AND.EX P1, PT, RZ, UR11, PT, P1 ;  /* 0x0000000bff007c0c */ /* 0x000fe2000bf25310 */
[----:B------:R-:W-:Y:S01]  /*74c0*/  IMAD.WIDE.U32 R4, R7, UR8, R16 ;  /* 0x0000000807047c25 */ /* 0x000fe2000f8e0010 */
[----:B------:R-:W-:-:S03]  /*74d0*/  ULDC UR8, c[0x0][0x618] ;  /* 0x0001860000087ab9 */ /* 0x000fc60000000800 */
[----:B------:R-:W-:Y:S01]  /*74e0*/  IMAD R7, R7, UR9, R6 ;  /* 0x0000000907077c24 */ /* 0x000fe2000f8e0206 */
[----:B------:R-:W-:Y:S01]  /*74f0*/  ULDC UR9, c[0x0][0x154] ;  /* 0x0000550000097ab9 */ /* 0x000fe20000000800 */
[----:B0-----:R-:W-:Y:S02]  /*7500*/  IMAD.MOV R6, RZ, RZ, -R14 ;  /* 0x000000ffff067224 */ /* 0x001fe400078e0a0e */
[----:B------:R-:W-:Y:S02]  /*7510*/  IMAD.IADD R5, R5, 0x1, R7 ;  /* 0x0000000105057824 */ /* 0x000fe400078e0207 */
[----:B-1----:R-:W-:Y:S01]  /*7520*/  IMAD R12, R13, R6, R12 ;  /* 0x000000060d0c7224 */ /* 0x002fe200078e020c */
[----:B------:R-:W-:Y:S02]  /*7530*/  I2FP.F32.U32 R6, R11 ;  /* 0x0000000b00067245 */ /* 0x000fe40000201000 */
[--C-:B------:R-:W-:Y:S02]  /*7540*/  SHF.R.U64 R13, R4, UR8, R5.reuse ;  /* 0x00000008040d7c19 */ /* 0x100fe40008001205 */
[----:B------:R-:W-:Y:S01]  /*7550*/  SHF.R.U32.HI R4, RZ, UR8, R5 ;  /* 0x00000008ff047c19 */ /* 0x000fe20008011605 */
[----:B------:R-:W-:Y:S01]  /*7560*/  FMUL R6, R6, UR9 ;  /* 0x0000000906067c20 */ /* 0x000fe20008400000 */
[----:B------:R-:W-:-:S02]  /*7570*/  ULDC UR8, c[0x0][0x608] ;  /* 0x0001820000087ab9 */ /* 0x000fc40000000800 */
[--C-:B------:R-:W-:Y:S01]  /*7580*/  SHF.R.U64 R15, R13, UR8, R4.reuse ;  /* 0x000000080d0f7c19 */ /* 0x100fe20008001204 */
[----:B------:R0:W1:Y:S01]  /*7590*/  F2I.U32.TRUNC.NTZ R20, R6 ;  /* 0x0000000600147305 */ /* 0x000062000020f000 */
[----:B------:R-:W-:Y:S01]  /*75a0*/  SHF.R.U32.HI R4, RZ, UR8, R4 ;  /* 0x00000008ff047c19 */ /* 0x000fe20008011604 */
[----:B------:R-:W-:-:S03]  /*75b0*/  ULDC UR8, c[0x0][0x658] ;  /* 0x0001960000087ab9 */ /* 0x000fc60000000800 */
[--C-:B------:R-:W-:Y:S02]  /*75c0*/  SHF.R.U64 R14, R15, UR8, R4.reuse ;  /* 0x000000080f0e7c19 */ /* 0x100fe40008001204 */
[----:B------:R-:W-:-:S03]  /*75d0*/  SHF.R.U32.HI R21, RZ, UR8, R4 ;  /* 0x00000008ff157c19 */ /* 0x000fc60008011604 */
[----:B------:R-:W-:Y:S02]  /*75e0*/  IMAD.MOV.U32 R4, RZ, RZ, R14 ;  /* 0x000000ffff047224 */ /* 0x000fe400078e000e */
[----:B------:R-:W-:Y:S01]  /*75f0*/  IMAD.MOV.U32 R5, RZ, RZ, R21 ;  /* 0x000000ffff057224 */ /* 0x000fe200078e0015 */
[----:B0-----:R-:W-:Y:S06]  /*7600*/  @!P1 BRA `(.L_x_178) ;  /* 0x0000000000289947 */ /* 0x001fec0003800000 */
        /* <DEDUP_REMOVED lines=10> */
.L_x_178:
[----:B------:R-:W-:Y:S01]  /*76b0*/  ISETP.NE.AND P1, PT, R2, 0x1, PT ;  /* 0x000000010200780c */ /* 0x000fe20003f25270 */
[----:B------:R-:W-:Y:S01]  /*76c0*/  ULDC UR8, c[0x0][0x648] ;  /* 0x0001920000087ab9 */ /* 0x000fe20000000800 */
[----:B------:R-:W-:Y:S01]  /*76d0*/  LOP3.LUT R15, R15, UR13, RZ, 0xc0, !PT ;  /* 0x0000000d0f0f7c12 */ /* 0x000fe2000f8ec0ff */
[----:B-1----:R-:W-:Y:S01]  /*76e0*/  IMAD.MOV R20, RZ, RZ, -R20 ;  /* 0x000000ffff147224 */ /* 0x002fe200078e0a14 */
[----:B------:R-:W-:Y:S01]  /*76f0*/  SHF.R.U64 R4, R4, UR8, R5 ;  /* 0x0000000804047c19 */ /* 0x000fe20008001205 */
[----:B------:R-:W-:Y:S01]  /*7700*/  ULDC UR8, c[0x0][0x638] ;  /* 0x00018e0000087ab9 */ /* 0x000fe20000000800 */
[----:B------:R-:W-:Y:S01]  /*7710*/  LOP3.LUT R13, R13, UR4, RZ, 0xc0, !PT ;  /* 0x000000040d0d7c12 */ /* 0x000fe2000f8ec0ff */
[----:B------:R-:W-:Y:S02]  /*7720*/  ULDC UR9, c[0x0][0x610] ;  /* 0x0001840000097ab9 */ /* 0x000fe40000000800 */
[----:B------:R-:W-:Y:S02]  /*7730*/  IMAD.MOV R5, RZ, RZ, -R4 ;  /* 0x000000ffff057224 */ /* 0x000fe400078e0a04 */
[----:B------:R-:W-:-:S02]  /*7740*/  IMAD R15, R4, UR5, R15 ;  /* 0x00000005040f7c24 */ /* 0x000fc4000f8e020f */
[----:B--2---:R-:W-:Y:S02]  /*7750*/  @P1 IMAD R12, R18, R20, R11 ;  /* 0x00000014120c1224 */ /* 0x004fe400078e020b */
[----:B------:R-:W-:Y:S01]  /*7760*/  IMAD R14, R5, UR8, R14 ;  /* 0x00000008050e7c24 */ /* 0x000fe2000f8e020e */
[----:B------:R-:W-:Y:S01]  /*7770*/  ULDC UR8, c[0x0][0x600] ;  /* 0x0001800000087ab9 */ /* 0x000fe20000000800 */
[----:B------:R-:W-:Y:S02]  /*7780*/  IMAD R12, R15, UR9, R12 ;  /* 0x000000090f0c7c24 */ /* 0x000fe4000f8e020c */
[----:B------:R-:W-:Y:S02]  /*7790*/  IMAD R5, R14, UR8, R13 ;  /* 0x000000080e057c24 */ /* 0x000fe4000f8e020d */
[----:B------:R-:W-:-:S03]  /*77a0*/  IMAD.MOV.U32 R4, RZ, RZ, 0x1 ;  /* 0x00000001ff047424 */ /* 0x000fc600078e00ff */
[----:B------:R-:W-:Y:S02]  /*77b0*/  SEL R18, R5, R12, !P1 ;  /* 0x0000000c05127207 */ /* 0x000fe40004800000 */
[----:B------:R-:W-:-:S07]  /*77c0*/  SEL R22, R12, R5, !P1 ;  /* 0x000000050c167207 */ /* 0x000fce0004800000 */
.L_x_176:
[----:B------:R-:W-:Y:S05]  /*77d0*/  BSYNC B1 ;  /* 0x0000000000017941 */ /* 0x000fea0003800000 */
.L_x_175:
[----:B------:R-:W-:-:S13]  /*77e0*/  LOP3.LUT P1, RZ, R4, 0xff, RZ, 0xc0, !PT ;  /* 0x000000ff04ff7812 */ /* 0x000fda000782c0ff */
[----:B------:R-:W-:Y:S05]  /*77f0*/  @P1 BRA `(.L_x_179) ;  /* 0xfffffff400281947 */ /* 0x000fea000383ffff */
[----:B------:R-:W-:Y:S05]  /*7800*/  BSYNC B0 ;  /* 0x0000000000007941 */ /* 0x000fea0003800000 */
.L_x_167:
[----:B------:R-:W-:-:S03]  /*7810*/  UMOV UR8, 0xffffffff ;  /* 0xffffffff00087882 */ /* 0x000fc60000000000 */
[----:B------:R-:W-:Y:S05]  /*7820*/  BRA.DIV UR8, `(.L_x_180) ;  /* 0x00000006086c7947 */ /* 0x000fea000b800000 */
[----:B------:R-:W-:-:S13]  /*7830*/  ELECT P6, URZ, PT ;  /* 0x00000000003f782f */ /* 0x000fda00038c0000 */
.L_x_197:
[----:B------:R-:W-:Y:S04]  /*7840*/  BSSY B0, `(.L_x_181) ;  /* 0x0000034000007945 */ /* 0x000fe80003800000 */
[----:B------:R-:W-:Y:S05]  /*7850*/  @!P6 BRA `(.L_x_182) ;  /* 0x0000000000c8e947 */ /* 0x000fea0003800000 */
[----:B------:R-:W-:-:S04]  /*7860*/  LOP3.LUT R23, R23, 0x2, RZ, 0xfc, !PT ;  /* 0x0000000217177812 */ /* 0x000fc800078efcff */
[----:B------:R-:W-:-:S13]  /*7870*/  ISETP.NE.AND P0, PT, R23, 0x3, PT ;  /* 0x000000031700780c */ /* 0x000fda0003f05270 */
[----:B------:R-:W-:Y:S05]  /*7880*/  @!P0 BRA `(.L_x_183) ;  /* 0x0000000000048947 */ /* 0x000fea0003800000 */
[----:B------:R-:W-:Y:S01]  /*7890*/  BPT.TRAP 0x1 ;  /* 0x000000040000795c */ /* 0x000fe20000300000 */
.L_x_183:
[----:B------:R-:W0:Y:S01]  /*78a0*/  S2R R5, SR_CgaCtaId ;  /* 0x0000000000057919 */ /* 0x000e220000008800 */
[----:B------:R-:W-:Y:S02]  /*78b0*/  MOV R0, 0x400 ;  /* 0x0000040000007802 */ /* 0x000fe40000000f00 */
[----:B------:R-:W-:Y:S02]  /*78c0*/  SHF.L.U32 R2, R3, 0x1f, RZ ;  /* 0x0000001f03027819 */ /* 0x000fe400000006ff */
[----:B0-----:R-:W-:-:S05]  /*78d0*/  LEA R5, R5, R0, 0x18 ;  /* 0x0000000005057211 */ /* 0x001fca00078ec0ff */
[----:B------:R-:W-:-:S04]  /*78e0*/  VIADD R5, R5, 0x28 ;  /* 0x0000002805057836 */ /* 0x000fc80000000000 */
[C---:B------:R-:W-:Y:S02]  /*78f0*/  IMAD R7, R8.reuse, 0x8, R5 ;  /* 0x0000000808077824 */ /* 0x040fe400078e0205 */
[----:B------:R-:W-:Y:S02]  /*7900*/  VIADD R8, R8, 0x1 ;  /* 0x0000000108087836 */ /* 0x000fe40000000000 */
[----:B------:R-:W0:Y:S03]  /*7910*/  SYNCS.PHASECHK.TRANS64.TRYWAIT P0, [R7+URZ], R2 ;  /* 0x00000002070075a7 */ /* 0x000e26000800017f */
[----:B------:R-:W-:-:S04]  /*7920*/  ISETP.NE.AND P1, PT, R8, 0x5, PT ;  /* 0x000000050800780c */ /* 0x000fc80003f25270 */
[----:B------:R-:W-:Y:S02]  /*7930*/  SEL R0, RZ, 0x1, P1 ;  /* 0x00000001ff007807 */ /* 0x000fe40000800000 */
[----:B------:R-:W-:Y:S02]  /*7940*/  SEL R8, R8, RZ, P1 ;  /* 0x000000ff08087207 */ /* 0x000fe40000800000 */
[----:B------:R-:W-:-:S03]  /*7950*/  LOP3.LUT R9, R3, R0, RZ, 0x3c, !PT ;  /* 0x0000000003097212 */ /* 0x000fc600078e3cff */
[----:B------:R-:W-:Y:S01]  /*7960*/  IMAD R6, R8, 0x8, R5 ;  /* 0x0000000808067824 */ /* 0x000fe200078e0205 */
[----:B------:R-:W-:Y:S01]  /*7970*/  SHF.L.U32 R3, R9, 0x1f, RZ ;  /* 0x0000001f09037819 */ /* 0x000fe200000006ff */
[----:B0-----:R-:W-:Y:S06]  /*7980*/  @!P0 BRA `(.L_x_184) ;  /* 0x0000000400348947 */ /* 0x001fec0003800000 */
.L_x_198:
[----:B------:R-:W1:Y:S01]  /*7990*/  SYNCS.PHASECHK.TRANS64.TRYWAIT P0, [R6+URZ], R3 ;  /* 0x00000003060075a7 */ /* 0x000e62000800017f */
[----:B------:R-:W-:-:S05]  /*79a0*/  VIADD R0, R8, 0x1 ;  /* 0x0000000108007836 */ /* 0x000fca0000000000 */
[----:B------:R-:W-:-:S04]  /*79b0*/  ISETP.NE.AND P1, PT, R0, 0x5, PT ;  /* 0x000000050000780c */ /* 0x000fc80003f25270 */
[----:B0-----:R-:W-:Y:S02]  /*79c0*/  SEL R2, RZ, 0x1, P1 ;  /* 0x00000001ff027807 */ /* 0x001fe40000800000 */
[----:B------:R-:W-:Y:S02]  /*79d0*/  SEL R0, R0, RZ, P1 ;  /* 0x000000ff00007207 */ /* 0x000fe40000800000 */
[----:B------:R-:W-:-:S03]  /*79e0*/  LOP3.LUT R9, R9, R2, RZ, 0x3c, !PT ;  /* 0x0000000209097212 */ /* 0x000fc600078e3cff */
[----:B------:R-:W-:Y:S01]  /*79f0*/  IMAD R7, R0, 0x8, R5 ;  /* 0x0000000800077824 */ /* 0x000fe200078e0205 */
[----:B------:R-:W-:Y:S01]  /*7a00*/  SHF.L.U32 R4, R9, 0x1f, RZ ;  /* 0x0000001f09047819 */ /* 0x000fe200000006ff */
[----:B-1----:R-:W-:Y:S06]  /*7a10*/  @!P0 BRA `(.L_x_185) ;  /* 0x0000000400248947 */ /* 0x002fec0003800000 */
.L_x_199:
[----:B------:R-:W1:Y:S01]  /*7a20*/  SYNCS.PHASECHK.TRANS64.TRYWAIT P0, [R7+URZ], R4 ;  /* 0x00000004070075a7 */ /* 0x000e62000800017f */
[----:B------:R-:W-:-:S05]  /*7a30*/  VIADD R0, R0, 0x1 ;  /* 0x0000000100007836 */ /* 0x000fca0000000000 */
[----:B------:R-:W-:-:S04]  /*7a40*/  ISETP.NE.AND P1, PT, R0, 0x5, PT ;  /* 0x000000050000780c */ /* 0x000fc80003f25270 */
[----:B------:R-:W-:Y:S02]  /*7a50*/  SEL R2, RZ, 0x1, P1 ;  /* 0x00000001ff027807 */ /* 0x000fe40000800000 */
[----:B------:R-:W-:Y:S02]  /*7a60*/  SEL R0, R0, RZ, P1 ;  /* 0x000000ff00007207 */ /* 0x000fe40000800000 */
[----:B------:R-:W-:-:S03]  /*7a70*/  LOP3.LUT R9, R9, R2, RZ, 0x3c, !PT ;  /* 0x0000000209097212 */ /* 0x000fc600078e3cff */
[----:B0-----:R-:W-:Y:S01]  /*7a80*/  IMAD R6, R0, 0x8, R5 ;  /* 0x0000000800067824 */ /* 0x001fe200078e0205 */
[----:B------:R-:W-:Y:S01]  /*7a90*/  SHF.L.U32 R3, R9, 0x1f, RZ ;  /* 0x0000001f09037819 */ /* 0x000fe200000006ff */
[----:B-1----:R-:W-:Y:S06]  /*7aa0*/  @!P0 BRA `(.L_x_186) ;  /* 0x0000000400148947 */ /* 0x002fec0003800000 */
.L_x_200:
[----:B------:R-:W1:Y:S01]  /*7ab0*/  SYNCS.PHASECHK.TRANS64.TRYWAIT P0, [R6+URZ], R3 ;  /* 0x00000003060075a7 */ /* 0x000e62000800017f */
[----:B------:R-:W-:-:S05]  /*7ac0*/  VIADD R0, R0, 0x1 ;  /* 0x0000000100007836 */ /* 0x000fca0000000000 */
[----:B------:R-:W-:-:S04]  /*7ad0*/  ISETP.NE.AND P1, PT, R0, 0x5, PT ;  /* 0x000000050000780c */ /* 0x000fc80003f25270 */
[----:B------:R-:W-:Y:S02]  /*7ae0*/  SEL R2, RZ, 0x1, P1 ;  /* 0x00000001ff027807 */ /* 0x000fe40000800000 */
[----:B------:R-:W-:Y:S02]  /*7af0*/  SEL R0, R0, RZ, P1 ;  /* 0x000000ff00007207 */ /* 0x000fe40000800000 */
[----:B------:R-:W-:Y:S01]  /*7b00*/  LOP3.LUT R2, R9, R2, RZ, 0x3c, !PT ;  /* 0x0000000209027212 */ /* 0x000fe200078e3cff */
[----:B-1----:R-:W-:Y:S06]  /*7b10*/  @!P0 BRA `(.L_x_187) ;  /* 0x00000004000c8947 */ /* 0x002fec0003800000 */
.L_x_201:
[----:B------:R-:W-:Y:S01]  /*7b20*/  IMAD R5, R0, 0x8, R5 ;  /* 0x0000000800057824 */ /* 0x000fe200078e0205 */
[----:B------:R-:W-:-:S07]  /*7b30*/  SHF.L.U32 R0, R2, 0x1f, RZ ;  /* 0x0000001f02007819 */ /* 0x000fce00000006ff */
.L_x_188:
[----:B--2---:R2:W3:Y:S02]  /*7b40*/  SYNCS.PHASECHK.TRANS64.TRYWAIT P0, [R5+URZ], R0 ;  /* 0x00000000050075a7 */ /* 0x0044e4000800017f */
[----:B---3--:R-:W-:Y:S05]  /*7b50*/  @!P0 NANOSLEEP.SYNCS 0x989680 ;  /* 0x009896800000895d */ /* 0x008fea0003900000 */
[----:B------:R-:W3:Y:S02]  /*7b60*/  @!P0 SYNCS.PHASECHK.TRANS64 P0, [R5+URZ], R0 ;  /* 0x00000000050085a7 */ /* 0x000ee4000800007f */
[----:B---3--:R-:W-:Y:S05]  /*7b70*/  @!P0 BRA `(.L_x_188) ;  /* 0xfffffffc00f08947 */ /* 0x008fea000383ffff */
.L_x_182:
[----:B------:R-:W-:Y:S05]  /*7b80*/  BSYNC B0 ;  /* 0x0000000000007941 */ /* 0x000fea0003800000 */
.L_x_181:
[----:B------:R-:W-:Y:S05]  /*7b90*/  EXIT ;  /* 0x000000000000794d */ /* 0x000fea0003800000 */
.L_x_19:
[----:B0-----:R-:W-:-:S04]  /*7ba0*/  IMAD.U32 R3, RZ, RZ, UR43 ;  /* 0x0000002bff037e24 */ /* 0x001fc8000f8e00ff */
[----:B------:R0:W1:Y:S03]  /*7bb0*/  SYNCS.PHASECHK.TRANS64.TRYWAIT P0, [R3+URZ+-0x8], R0 ;  /* 0xfffff800030075a7 */ /* 0x000066000800017f */
[----:B-1----:R-:W-:Y:S05]  /*7bc0*/  @!P0 NANOSLEEP.SYNCS 0x989680 ;  /* 0x009896800000895d */ /* 0x002fea0003900000 */
[----:B------:R-:W1:Y:S02]  /*7bd0*/  @!P0 SYNCS.PHASECHK.TRANS64 P0, [R3+URZ+-0x8], R0 ;  /* 0xfffff800030085a7 */ /* 0x000e64000800007f */
[----:B-1----:R-:W-:Y:S05]  /*7be0*/  @!P0 BRA `(.L_x_19) ;  /* 0xfffffffc00ec8947 */ /* 0x002fea000383ffff */
[----:B------:R-:W-:Y:S05]  /*7bf0*/  BRA `(.L_x_189) ;  /* 0xffffff9800f47947 */ /* 0x000fea000383ffff */
.L_x_24:
[----:B-1----:R1:W2:Y:S02]  /*7c00*/  SYNCS.PHASECHK.TRANS64.TRYWAIT P1, [R3+URZ], R0 ;  /* 0x00000000030075a7 */ /* 0x0022a4000802017f */
[----:B--2---:R-:W-:Y:S05]  /*7c10*/  @!P1 NANOSLEEP.SYNCS 0x989680 ;  /* 0x009896800000995d */ /* 0x004fea0003900000 */
[----:B------:R-:W2:Y:S02]  /*7c20*/  @!P1 SYNCS.PHASECHK.TRANS64 P1, [R3+URZ], R0 ;  /* 0x00000000030095a7 */ /* 0x000ea4000802007f */
[----:B--2---:R-:W-:Y:S05]  /*7c30*/  @!P1 BRA `(.L_x_24) ;  /* 0xfffffffc00f09947 */ /* 0x004fea000383ffff */
[----:B------:R-:W-:Y:S05]  /*7c40*/  BRA `(.L_x_23) ;  /* 0xffffff9c00687947 */ /* 0x000fea000383ffff */
.L_x_29:
[----:B-1----:R-:W-:-:S04]  /*7c50*/  IMAD.U32 R5, RZ, RZ, UR4 ;  /* 0x00000004ff057e24 */ /* 0x002fc8000f8e00ff */
[----:B------:R1:W2:Y:S03]  /*7c60*/  SYNCS.PHASECHK.TRANS64.TRYWAIT P1, [R5+URZ], R4 ;  /* 0x00000004050075a7 */ /* 0x0002a6000802017f */
[----:B--2---:R-:W-:Y:S05]  /*7c70*/  @!P1 NANOSLEEP.SYNCS 0x989680 ;  /* 0x009896800000995d */ /* 0x004fea0003900000 */
[----:B------:R-:W2:Y:S02]  /*7c80*/  @!P1 SYNCS.PHASECHK.TRANS64 P1, [R5+URZ], R4 ;  /* 0x00000004050095a7 */ /* 0x000ea4000802007f */
[----:B--2---:R-:W-:Y:S05]  /*7c90*/  @!P1 BRA `(.L_x_29) ;  /* 0xfffffffc00ec9947 */ /* 0x004fea000383ffff */
[----:B------:R-:W-:Y:S05]  /*7ca0*/  BRA `(.L_x_28) ;  /* 0xffffffa000387947 */ /* 0x000fea000383ffff */
.L_x_35:
[----:B0-----:R-:W-:-:S04]  /*7cb0*/  IMAD.U32 R3, RZ, RZ, UR43 ;  /* 0x0000002bff037e24 */ /* 0x001fc8000f8e00ff */
[----:B------:R0:W1:Y:S03]  /*7cc0*/  SYNCS.PHASECHK.TRANS64.TRYWAIT P0, [R3+URZ+0x8], R0 ;  /* 0x00000800030075a7 */ /* 0x000066000800017f */
[----:B-1----:R-:W-:Y:S05]  /*7cd0*/  @!P0 NANOSLEEP.SYNCS 0x989680 ;  /* 0x009896800000895d */ /* 0x002fea0003900000 */
[----:B------:R-:W1:Y:S02]  /*7ce0*/  @!P0 SYNCS.PHASECHK.TRANS64 P0, [R3+URZ+0x8], R0 ;  /* 0x00000800030085a7 */ /* 0x000e64000800007f */
[----:B-1----:R-:W-:Y:S05]  /*7cf0*/  @!P0 BRA `(.L_x_35) ;  /* 0xfffffffc00ec8947 */ /* 0x002fea000383ffff */
[----:B------:R-:W-:Y:S05]  /*7d00*/  BRA `(.L_x_190) ;  /* 0xffffffa400787947 */ /* 0x000fea000383ffff */
.L_x_168:
[----:B------:R-:W-:Y:S01]  /*7d10*/  BSSY B1, `(.L_x_191) ;  /* 0x0000006000017945 */ /* 0x000fe20003800000 */
[----:B------:R-:W-:-:S07]  /*7d20*/  IMAD.MOV.U32 R15, RZ, RZ, -0x1 ;  /* 0xffffffffff0f7424 */ /* 0x000fce00078e00ff */
[----:B-----5:R-:W-:Y:S05]  /*7d30*/  WARPSYNC.COLLECTIVE R15, `(.L_x_192) ;  /* 0x000000000f0c7348 */ /* 0x020fea0003c00000 */
[----:B------:R-:W-:Y:S02]  /*7d40*/  ELECT P6, UR62, PT ;  /* 0x00000000003e782f */ /* 0x000fe400038c0000 */
[----:B------:R-:W-:Y:S01]  /*7d50*/  MOV R14, UR62 ;  /* 0x0000003e000e7c02 */ /* 0x000fe20008000f00 */
[----:B-----5:R-:W-:Y:S10]  /*7d60*/  ENDCOLLECTIVE ;  /* 0x000000000000791b */ /* 0x020ff40003800000 */
.L_x_192:
[----:B------:R-:W-:Y:S05]  /*7d70*/  BSYNC B1 ;  /* 0x0000000000017941 */ /* 0x000fea0003800000 */
.L_x_191:
[----:B------:R-:W-:Y:S05]  /*7d80*/  BRA `(.L_x_193) ;  /* 0xffffffec00d07947 */ /* 0x000fea000383ffff */
.L_x_171:
[----:B-1----:R1:W2:Y:S02]  /*7d90*/  SYNCS.PHASECHK.TRANS64.TRYWAIT P1, [R11+URZ+0x28], R6 ;  /* 0x000028060b0075a7 */ /* 0x0022a4000802017f */
[----:B--2---:R-:W-:Y:S05]  /*7da0*/  @!P1 NANOSLEEP.SYNCS 0x989680 ;  /* 0x009896800000995d */ /* 0x004fea0003900000 */
[----:B------:R-:W2:Y:S02]  /*7db0*/  @!P1 SYNCS.PHASECHK.TRANS64 P1, [R11+URZ+0x28], R6 ;  /* 0x000028060b0095a7 */ /* 0x000ea4000802007f */
[----:B--2---:R-:W-:Y:S05]  /*7dc0*/  @!P1 BRA `(.L_x_171) ;  /* 0xfffffffc00f09947 */ /* 0x004fea000383ffff */
[----:B------:R-:W-:Y:S05]  /*7dd0*/  BRA `(.L_x_194) ;  /* 0xfffffff000087947 */ /* 0x000fea000383ffff */
.L_x_180:
[----:B------:R-:W-:Y:S01]  /*7de0*/  BSSY B0, `(.L_x_195) ;  /* 0x0000006000007945 */ /* 0x000fe20003800000 */
[----:B------:R-:W-:-:S07]  /*7df0*/  IMAD.MOV.U32 R15, RZ, RZ, -0x1 ;  /* 0xffffffffff0f7424 */ /* 0x000fce00078e00ff */
[----:B-----5:R-:W-:Y:S05]  /*7e00*/  WARPSYNC.COLLECTIVE R15, `(.L_x_196) ;  /* 0x000000000f0c7348 */ /* 0x020fea0003c00000 */
[----:B------:R-:W-:Y:S02]  /*7e10*/  ELECT P6, UR62, PT ;  /* 0x00000000003e782f */ /* 0x000fe400038c0000 */
[----:B------:R-:W-:Y:S01]  /*7e20*/  MOV R14, UR62 ;  /* 0x0000003e000e7c02 */ /* 0x000fe20008000f00 */
[----:B-----5:R-:W-:Y:S10]  /*7e30*/  ENDCOLLECTIVE ;  /* 0x000000000000791b */ /* 0x020ff40003800000 */
.L_x_196:
[----:B------:R-:W-:Y:S05]  /*7e40*/  BSYNC B0 ;  /* 0x0000000000007941 */ /* 0x000fea0003800000 */
.L_x_195:
[----:B------:R-:W-:Y:S05]  /*7e50*/  BRA `(.L_x_197) ;  /* 0xfffffff800787947 */ /* 0x000fea000383ffff */
.L_x_184:
[----:B0-----:R0:W1:Y:S02]  /*7e60*/  SYNCS.PHASECHK.TRANS64.TRYWAIT P0, [R7+URZ], R2 ;  /* 0x00000002070075a7 */ /* 0x001064000800017f */
[----:B-1----:R-:W-:Y:S05]  /*7e70*/  @!P0 NANOSLEEP.SYNCS 0x989680 ;  /* 0x009896800000895d */ /* 0x002fea0003900000 */
[----:B------:R-:W1:Y:S02]  /*7e80*/  @!P0 SYNCS.PHASECHK.TRANS64 P0, [R7+URZ], R2 ;  /* 0x00000002070085a7 */ /* 0x000e64000800007f */
[----:B-1----:R-:W-:Y:S05]  /*7e90*/  @!P0 BRA `(.L_x_184) ;  /* 0xfffffffc00f08947 */ /* 0x002fea000383ffff */
[----:B------:R-:W-:Y:S05]  /*7ea0*/  BRA `(.L_x_198) ;  /* 0xfffffff800b87947 */ /* 0x000fea000383ffff */
.L_x_185:
[----:B0-----:R0:W1:Y:S02]  /*7eb0*/  SYNCS.PHASECHK.TRANS64.TRYWAIT P0, [R6+URZ], R3 ;  /* 0x00000003060075a7 */ /* 0x001064000800017f */
[----:B-1----:R-:W-:Y:S05]  /*7ec0*/  @!P0 NANOSLEEP.SYNCS 0x989680 ;  /* 0x009896800000895d */ /* 0x002fea0003900000 */
[----:B------:R-:W1:Y:S02]  /*7ed0*/  @!P0 SYNCS.PHASECHK.TRANS64 P0, [R6+URZ], R3 ;  /* 0x00000003060085a7 */ /* 0x000e64000800007f */
[----:B-1----:R-:W-:Y:S05]  /*7ee0*/  @!P0 BRA `(.L_x_185) ;  /* 0xfffffffc00f08947 */ /* 0x002fea000383ffff */
[----:B------:R-:W-:Y:S05]  /*7ef0*/  BRA `(.L_x_199) ;  /* 0xfffffff800c87947 */ /* 0x000fea000383ffff */
.L_x_186:
[----:B0-----:R0:W1:Y:S02]  /*7f00*/  SYNCS.PHASECHK.TRANS64.TRYWAIT P0, [R7+URZ], R4 ;  /* 0x00000004070075a7 */ /* 0x001064000800017f */
[----:B-1----:R-:W-:Y:S05]  /*7f10*/  @!P0 NANOSLEEP.SYNCS 0x989680 ;  /* 0x009896800000895d */ /* 0x002fea0003900000 */
[----:B------:R-:W1:Y:S02]  /*7f20*/  @!P0 SYNCS.PHASECHK.TRANS64 P0, [R7+URZ], R4 ;  /* 0x00000004070085a7 */ /* 0x000e64000800007f */
[----:B-1----:R-:W-:Y:S05]  /*7f30*/  @!P0 BRA `(.L_x_186) ;  /* 0xfffffffc00f08947 */ /* 0x002fea000383ffff */
[----:B------:R-:W-:Y:S05]  /*7f40*/  BRA `(.L_x_200) ;  /* 0xfffffff800d87947 */ /* 0x000fea000383ffff */
.L_x_187:
[----:B-1----:R1:W2:Y:S02]  /*7f50*/  SYNCS.PHASECHK.TRANS64.TRYWAIT P0, [R6+URZ], R3 ;  /* 0x00000003060075a7 */ /* 0x0022a4000800017f */
[----:B--2---:R-:W-:Y:S05]  /*7f60*/  @!P0 NANOSLEEP.SYNCS 0x989680 ;  /* 0x009896800000895d */ /* 0x004fea0003900000 */
[----:B------:R-:W2:Y:S02]  /*7f70*/  @!P0 SYNCS.PHASECHK.TRANS64 P0, [R6+URZ], R3 ;  /* 0x00000003060085a7 */ /* 0x000ea4000800007f */
[----:B--2---:R-:W-:Y:S05]  /*7f80*/  @!P0 BRA `(.L_x_187) ;  /* 0xfffffffc00f08947 */ /* 0x004fea000383ffff */
[----:B------:R-:W-:Y:S05]  /*7f90*/  BRA `(.L_x_201) ;  /* 0xfffffff800e07947 */ /* 0x000fea000383ffff */
.L_x_202:
[----:B------:R-:W-:-:S00]  /*7fa0*/  BRA `(.L_x_202) ;  /* 0xfffffffc00fc7947 */ /* 0x000fc0000383ffff */
[----:B------:R-:W-:-:S00]  /*7fb0*/  NOP ;  /* 0x0000000000007918 */ /* 0x000fc00000000000 */
        /* <DEDUP_REMOVED lines=12> */
.L_x_203:


//--------------------- .nv.global.init           --------------------------
	.section	.nv.global.init,"aw",@progbits
.nv.global.init:
	.type		$str$22,@object
	.size		$str$22,($str$23 - $str$22)
$str$22:
        /*0000*/ 	.byte	0x6b, 0x5f, 0x74, 0x69, 0x6c, 0x65, 0x5f, 0x63, 0x6f, 0x75, 0x6e, 0x74, 0x20, 0x3e, 0x3d, 0x20
        /*0010*/ 	.byte	0x31, 0x00
	.type		$str$23,@object
	.size		$str$23,(__unnamed_1 - $str$23)
$str$23:
        /*0012*/ 	.byte	0x2f, 0x74, 0x6d, 0x70, 0x2f, 0x63, 0x75, 0x74, 0x6c, 0x61, 0x73, 0x73, 0x5f, 0x73, 0x77, 0x65
        /*0022*/ 	.byte	0x65, 0x70, 0x5f, 0x73, 0x72, 0x63, 0x2f, 0x69, 0x6e, 0x63, 0x6c, 0x75, 0x64, 0x65, 0x2f, 0x63
        /*0032*/ 	.byte	0x75, 0x74, 0x6c, 0x61, 0x73, 0x73, 0x2f, 0x67, 0x65, 0x6d, 0x6d, 0x2f, 0x63, 0x6f, 0x6c, 0x6c
        /*0042*/ 	.byte	0x65, 0x63, 0x74, 0x69, 0x76, 0x65, 0x2f, 0x73, 0x6d, 0x39, 0x30, 0x5f, 0x6d, 0x6d, 0x61, 0x5f
        /*0052*/ 	.byte	0x74, 0x6d, 0x61, 0x5f, 0x67, 0x6d, 0x6d, 0x61, 0x5f, 0x73, 0x73, 0x5f, 0x77, 0x61, 0x72, 0x70
        /*0062*/ 	.byte	0x73, 0x70, 0x65, 0x63, 0x69, 0x61, 0x6c, 0x69, 0x7a, 0x65, 0x64, 0x2e, 0x68, 0x70, 0x70, 0x00
	.type		__unnamed_1,@object
	.size		__unnamed_1,(.L_0 - __unnamed_1)
__unnamed_1:
        /*0072*/ 	.byte	0x76, 0x6f, 0x69, 0x64, 0x20, 0x63, 0x75, 0x74, 0x6c, 0x61, 0x73, 0x73, 0x3a, 0x3a, 0x67, 0x65
        /* <DEDUP_REMOVED lines=181> */
        /*0bd2*/ 	.byte	0x69, 0x74, 0x79, 0x5d, 0x00
.L_0:


//--------------------- .nv.shared._ZN7cutlass13device_kernelINS_4gemm6kernel13GemmUniversalIN4cute5tupleIJiiiiEEENS1_10collective13CollectiveMmaINS1_34MainloopSm90TmaGmmaWarpSpecializedILi5ENS5_IJNS4_1CILi2EEESB_NSA_ILi1EEEEEENS1_32KernelTmaWarpSpecializedPingpongEEENS5_IJNSA_ILi64EEENSA_ILi128EEESG_EEENS_10bfloat16_tENS5_IJlSC_lEEESJ_SK_NS4_8TiledMMAINS4_8MMA_AtomIJNS4_4SM904GMMA28MMA_64x128x16_F32BF16BF16_SSILNSO_5MajorE0ELSQ_0ELNSO_7ScaleInE1ELSR_1EEEEEENS4_6LayoutINS5_IJSC_SC_SC_EEENS5_IJNSA_ILi0EEESW_SW_EEEEENS5_IJNS4_10UnderscoreESZ_SZ_EEEEENS4_23SM90_TMA_LOAD_MULTICASTENS4_14ComposedLayoutINS4_7SwizzleILi3ELi4ELi3EEENS4_18smem_ptr_flag_bitsILi16EEENSU_INS5_IJNSA_ILi8EEESG_EEENS5_IJSG_SC_EEEEEEEvNS4_8identityES12_S1C_vS1D_EENS_8epilogue10collective6detail29Sm90TmaWarpSpecializedAdapterINS1G_15DefaultEpilogueISJ_SK_SK_NS1F_6thread17LinearCombinationISJ_Li1EffLNS1K_9ScaleType4KindE0ELNS_15FloatRoundStyleE2ESJ_EENS1_15EpilogueDefaultEEEEEvvEEEEvNT_6ParamsE --------------------------
	.section	.nv.shared._ZN7cutlass13device_kernelINS_4gemm6kernel13GemmUniversalIN4cute5tupleIJiiiiEEENS1_10collective13CollectiveMmaINS1_34MainloopSm90TmaGmmaWarpSpecializedILi5ENS5_IJNS4_1CILi2EEESB_NSA_ILi1EEEEEENS1_32KernelTmaWarpSpecializedPingpongEEENS5_IJNSA_ILi64EEENSA_ILi128EEESG_EEENS_10bfloat16_tENS5_IJlSC_lEEESJ_SK_NS4_8TiledMMAINS4_8MMA_AtomIJNS4_4SM904GMMA28MMA_64x128x16_F32BF16BF16_SSILNSO_5MajorE0ELSQ_0ELNSO_7ScaleInE1ELSR_1EEEEEENS4_6LayoutINS5_IJSC_SC_SC_EEENS5_IJNSA_ILi0EEESW_SW_EEEEENS5_IJNS4_10UnderscoreESZ_SZ_EEEEENS4_23SM90_TMA_LOAD_MULTICASTENS4_14ComposedLayoutINS4_7SwizzleILi3ELi4ELi3EEENS4_18smem_ptr_flag_bitsILi16EEENSU_INS5_IJNSA_ILi8EEESG_EEENS5_IJSG_SC_EEEEEEEvNS4_8identityES12_S1C_vS1D_EENS_8epilogue10collective6detail29Sm90TmaWarpSpecializedAdapterINS1G_15DefaultEpilogueISJ_SK_SK_NS1F_6thread17LinearCombinationISJ_Li1EffLNS1K_9ScaleType4KindE0ELNS_15FloatRoundStyleE2ESJ_EENS1_15EpilogueDefaultEEEEEvvEEEEvNT_6ParamsE,"aw",@nobits
	.sectionflags	@""
	.align	16
	.zero		1024


//--------------------- .nv.shared.reserved.0     --------------------------
	.section	.nv.shared.reserved.0,"aw",@nobits
	.weak		__nv_reservedSMEM_offset_0_alias
	.size		__nv_reservedSMEM_offset_0_alias, 0, 0
	.other		__nv_reservedSMEM_offset_0_alias,@"STO_CUDA_RESERVED_SHARED STV_DEFAULT"
__nv_reservedSMEM_offset_0_alias:
	.zero		0


//--------------------- .nv.global                --------------------------
	.section	.nv.global,"aw",@nobits
.nv.global:
	.type		_ZN39_INTERNAL_d06a6024_4_k_cu_1dc82372_40204cute1_E,@object
	.size		_ZN39_INTERNAL_d06a6024_4_k_cu_1dc82372_40204cute1_E,(_ZN39_INTERNAL_d06a6024_4_k_cu_1dc82372_40204cuda3std3__45__cpo6cbeginE - _ZN39_INTERNAL_d06a6024_4_k_cu_1dc82372_40204cute1_E)
_ZN39_INTERNAL_d06a6024_4_k_cu_1dc82372_40204cute1_E:
	.zero		1
	.type		_ZN39_INTERNAL_d06a6024_4_k_cu_1dc82372_40204cuda3std3__45__cpo6cbeginE,@object
	.size		_ZN39_INTERNAL_d06a6024_4_k_cu_1dc82372_40204cuda3std3__45__cpo6cbeginE,(_ZN39_INTERNAL_d06a6024_4_k_cu_1dc82372_40204cuda3std3__48in_placeE - _ZN39_INTERNAL_d06a6024_4_k_cu_1dc82372_40204cuda3std3__45__cpo6cbeginE)
_ZN39_INTERNAL_d06a6024_4_k_cu_1dc82372_40204cuda3std3__45__cpo6cbeginE:
	.zero		1
	.type		_ZN39_INTERNAL_d06a6024_4_k_cu_1dc82372_40204cuda3std3__48in_placeE,@object
	.size		_ZN39_INTERNAL_d06a6024_4_k_cu_1dc82372_40204cuda3std3__48in_placeE,(_ZN39_INTERNAL_d06a6024_4_k_cu_1dc82372_40204cuda3std6ranges3__45__cpo9iter_moveE - _ZN39_INTERNAL_d06a6024_4_k_cu_1dc82372_40204cuda3std3__48in_placeE)
_ZN39_INTERNAL_d06a6024_4_k_cu_1dc82372_40204cuda3std3__48in_placeE:
	.zero		1
	.type		_ZN39_INTERNAL_d06a6024_4_k_cu_1dc82372_40204cuda3std6ranges3__45__cpo9iter_moveE,@object
	.size		_ZN39_INTERNAL_d06a6024_4_k_cu_1dc82372_40204cuda3std6ranges3__45__cpo9iter_moveE,(_ZN39_INTERNAL_d06a6024_4_k_cu_1dc82372_40204cuda3std3__45__cpo5beginE - _ZN39_INTERNAL_d06a6024_4_k_cu_1dc82372_40204cuda3std6ranges3__45__cpo9iter_moveE)
_ZN39_INTERNAL_d06a6024_4_k_cu_1dc82372_40204cuda3std6ranges3__45__cpo9iter_moveE:
	.zero		1
	.type		_ZN39_INTERNAL_d06a6024_4_k_cu_1dc82372_40204cuda3std3__45__cpo5beginE,@object
	.size		_ZN39_INTERNAL_d06a6024_4_k_cu_1dc82372_40204cuda3std3__45__cpo5beginE,(_ZN39_INTERNAL_d06a6024_4_k_cu_1dc82372_40204cuda3std3__441_GLOBAL__N__d06a6024_4_k_cu_1dc82372_40206ignoreE - _ZN39_INTERNAL_d06a6024_4_k_cu_1dc82372_40204cuda3std3__45__cpo5beginE)
_ZN39_INTERNAL_d06a6024_4_k_cu_1dc82372_40204cuda3std3__45__cpo5beginE:
	.zero		1
	.type		_ZN39_INTERNAL_d06a6024_4_k_cu_1dc82372_40204cuda3std3__441_GLOBAL__N__d06a6024_4_k_cu_1dc82372_40206ignoreE,@object
	.size		_ZN39_INTERNAL_d06a6024_4_k_cu_1dc82372_40204cuda3std3__441_GLOBAL__N__d06a6024_4_k_cu_1dc82372_40206ignoreE,(_ZN39_INTERNAL_d06a6024_4_k_cu_1dc82372_40204cute7productE - _ZN39_INTERNAL_d06a6024_4_k_cu_1dc82372_40204cuda3std3__441_GLOBAL__N__d06a6024_4_k_cu_1dc82372_40206ignoreE)
_ZN39_INTERNAL_d06a6024_4_k_cu_1dc82372_40204cuda3std3__441_GLOBAL__N__d06a6024_4_k_cu_1dc82372_40206ignoreE:
	.zero		1
	.type		_ZN39_INTERNAL_d06a6024_4_k_cu_1dc82372_40204cute7productE,@object
	.size		_ZN39_INTERNAL_d06a6024_4_k_cu_1dc82372_40204cute7productE,(_ZN39_INTERNAL_d06a6024_4_k_cu_1dc82372_40204cuda3std3__45__cpo3endE - _ZN39_INTERNAL_d06a6024_4_k_cu_1dc82372_40204cute7productE)
_ZN39_INTERNAL_d06a6024_4_k_cu_1dc82372_40204cute7productE:
	.zero		1
	.type		_ZN39_INTERNAL_d06a6024_4_k_cu_1dc82372_40204cuda3std3__45__cpo3endE,@object
	.size		_ZN39_INTERNAL_d06a6024_4_k_cu_1dc82372_40204cuda3std3__45__cpo3endE,(_ZN39_INTERNAL_d06a6024_4_k_cu_1dc82372_40204cuda3std3__419piecewise_constructE - _ZN39_INTERNAL_d06a6024_4_k_cu_1dc82372_40204cuda3std3__45__cpo3endE)
_ZN39_INTERNAL_d06a6024_4_k_cu_1dc82372_40204cuda3std3__45__cpo3endE:
	.zero		1
	.type		_ZN39_INTERNAL_d06a6024_4_k_cu_1dc82372_40204cuda3std3__419piecewise_constructE,@object
	.size		_ZN39_INTERNAL_d06a6024_4_k_cu_1dc82372_40204cuda3std3__419piecewise_constructE,(_ZN39_INTERNAL_d06a6024_4_k_cu_1dc82372_40204cuda3std3__45__cpo4cendE - _ZN39_INTERNAL_d06a6024_4_k_cu_1dc82372_40204cuda3std3__419piecewise_constructE)
_ZN39_INTERNAL_d06a6024_4_k_cu_1dc82372_40204cuda3std3__419piecewise_constructE:
	.zero		1
	.type		_ZN39_INTERNAL_d06a6024_4_k_cu_1dc82372_40204cuda3std3__45__cpo4cendE,@object
	.size		_ZN39_INTERNAL_d06a6024_4_k_cu_1dc82372_40204cuda3std3__45__cpo4cendE,(_ZN39_INTERNAL_d06a6024_4_k_cu_1dc82372_40204cuda3std6ranges3__45__cpo4swapE - _ZN39_INTERNAL_d06a6024_4_k_cu_1dc82372_40204cuda3std3__45__cpo4cendE)
_ZN39_INTERNAL_d06a6024_4_k_cu_1dc82372_40204cuda3std3__45__cpo4cendE:
	.zero		1
	.type		_ZN39_INTERNAL_d06a6024_4_k_cu_1dc82372_40204cuda3std6ranges3__45__cpo4swapE,@object
	.size		_ZN39_INTERNAL_d06a6024_4_k_cu_1dc82372_40204cuda3std6ranges3__45__cpo4swapE,(.L_8 - _ZN39_INTERNAL_d06a6024_4_k_cu_1dc82372_40204cuda3std6ranges3__45__cpo4swapE)
_ZN39_INTERNAL_d06a6024_4_k_cu_1dc82372_40204cuda3std6ranges3__45__cpo4swapE:
	.zero		1
.L_8:


//--------------------- .nv.constant0._ZN7cutlass13device_kernelINS_4gemm6kernel13GemmUniversalIN4cute5tupleIJiiiiEEENS1_10collective13CollectiveMmaINS1_34MainloopSm90TmaGmmaWarpSpecializedILi5ENS5_IJNS4_1CILi2EEESB_NSA_ILi1EEEEEENS1_32KernelTmaWarpSpecializedPingpongEEENS5_IJNSA_ILi64EEENSA_ILi128EEESG_EEENS_10bfloat16_tENS5_IJlSC_lEEESJ_SK_NS4_8TiledMMAINS4_8MMA_AtomIJNS4_4SM904GMMA28MMA_64x128x16_F32BF16BF16_SSILNSO_5MajorE0ELSQ_0ELNSO_7ScaleInE1ELSR_1EEEEEENS4_6LayoutINS5_IJSC_SC_SC_EEENS5_IJNSA_ILi0EEESW_SW_EEEEENS5_IJNS4_10UnderscoreESZ_SZ_EEEEENS4_23SM90_TMA_LOAD_MULTICASTENS4_14ComposedLayoutINS4_7SwizzleILi3ELi4ELi3EEENS4_18smem_ptr_flag_bitsILi16EEENSU_INS5_IJNSA_ILi8EEESG_EEENS5_IJSG_SC_EEEEEEEvNS4_8identityES12_S1C_vS1D_EENS_8epilogue10collective6detail29Sm90TmaWarpSpecializedAdapterINS1G_15DefaultEpilogueISJ_SK_SK_NS1F_6thread17LinearCombinationISJ_Li1EffLNS1K_9ScaleType4KindE0ELNS_15FloatRoundStyleE2ESJ_EENS1_15EpilogueDefaultEEEEEvvEEEEvNT_6ParamsE --------------------------
	.section	.nv.constant0._ZN7cutlass13device_kernelINS_4gemm6kernel13GemmUniversalIN4cute5tupleIJiiiiEEENS1_10collective13CollectiveMmaINS1_34MainloopSm90TmaGmmaWarpSpecializedILi5ENS5_IJNS4_1CILi2EEESB_NSA_ILi1EEEEEENS1_32KernelTmaWarpSpecializedPingpongEEENS5_IJNSA_ILi64EEENSA_ILi128EEESG_EEENS_10bfloat16_tENS5_IJlSC_lEEESJ_SK_NS4_8TiledMMAINS4_8MMA_AtomIJNS4_4SM904GMMA28MMA_64x128x16_F32BF16BF16_SSILNSO_5MajorE0ELSQ_0ELNSO_7ScaleInE1ELSR_1EEEEEENS4_6LayoutINS5_IJSC_SC_SC_EEENS5_IJNSA_ILi0EEESW_SW_EEEEENS5_IJNS4_10UnderscoreESZ_SZ_EEEEENS4_23SM90_TMA_LOAD_MULTICASTENS4_14ComposedLayoutINS4_7SwizzleILi3ELi4ELi3EEENS4_18smem_ptr_flag_bitsILi16EEENSU_INS5_IJNSA_ILi8EEESG_EEENS5_IJSG_SC_EEEEEEEvNS4_8identityES12_S1C_vS1D_EENS_8epilogue10collective6detail29Sm90TmaWarpSpecializedAdapterINS1G_15DefaultEpilogueISJ_SK_SK_NS1F_6thread17LinearCombinationISJ_Li1EffLNS1K_9ScaleType4KindE0ELNS_15FloatRoundStyleE2ESJ_EENS1_15EpilogueDefaultEEEEEvvEEEEvNT_6ParamsE,"a",@progbits
	.sectionflags	@""
	.align	4
.nv.constant0._ZN7cutlass13device_kernelINS_4gemm6kernel13GemmUniversalIN4cute5tupleIJiiiiEEENS1_10collective13CollectiveMmaINS1_34MainloopSm90TmaGmmaWarpSpecializedILi5ENS5_IJNS4_1CILi2EEESB_NSA_ILi1EEEEEENS1_32KernelTmaWarpSpecializedPingpongEEENS5_IJNSA_ILi64EEENSA_ILi128EEESG_EEENS_10bfloat16_tENS5_IJlSC_lEEESJ_SK_NS4_8TiledMMAINS4_8MMA_AtomIJNS4_4SM904GMMA28MMA_64x128x16_F32BF16BF16_SSILNSO_5MajorE0ELSQ_0ELNSO_7ScaleInE1ELSR_1EEEEEENS4_6LayoutINS5_IJSC_SC_SC_EEENS5_IJNSA_ILi0EEESW_SW_EEEEENS5_IJNS4_10UnderscoreESZ_SZ_EEEEENS4_23SM90_TMA_LOAD_MULTICASTENS4_14ComposedLayoutINS4_7SwizzleILi3ELi4ELi3EEENS4_18smem_ptr_flag_bitsILi16EEENSU_INS5_IJNSA_ILi8EEESG_EEENS5_IJSG_SC_EEEEEEEvNS4_8identityES12_S1C_vS1D_EENS_8epilogue10collective6detail29Sm90TmaWarpSpecializedAdapterINS1G_15DefaultEpilogueISJ_SK_SK_NS1F_6thread17LinearCombinationISJ_Li1EffLNS1K_9ScaleType4KindE0ELNS_15FloatRoundStyleE2ESJ_EENS1_15EpilogueDefaultEEEEEvvEEEEvNT_6ParamsE:
	.zero		1664


//--------------------- SYMBOLS --------------------------

	.type		.nv.reservedSmem.offset0,@object
	.size		.nv.reservedSmem.offset0,0x4
	.type		__assertfail,@function
